//
// Generated by NVIDIA NVVM Compiler
//
// Compiler Build ID: CL-36424714
// Cuda compilation tools, release 13.0, V13.0.88
// Based on NVVM 20.0.0
//

.version 9.0
.target sm_100
.address_size 64

	// .globl	_Z22matrix_multiply_customPfS_S_i

.visible .entry _Z22matrix_multiply_customPfS_S_i(
	.param .u64 .ptr .align 1 _Z22matrix_multiply_customPfS_S_i_param_0,
	.param .u64 .ptr .align 1 _Z22matrix_multiply_customPfS_S_i_param_1,
	.param .u64 .ptr .align 1 _Z22matrix_multiply_customPfS_S_i_param_2,
	.param .u32 _Z22matrix_multiply_customPfS_S_i_param_3
)
{
	.reg .pred 	%p<10>;
	.reg .b32 	%r<40>;
	.reg .b32 	%f<67>;
	.reg .b64 	%rd<67>;

	ld.param.u64 	%rd14, [_Z22matrix_multiply_customPfS_S_i_param_0];
	ld.param.u64 	%rd15, [_Z22matrix_multiply_customPfS_S_i_param_1];
	ld.param.u32 	%r18, [_Z22matrix_multiply_customPfS_S_i_param_3];
	cvta.to.global.u64 	%rd1, %rd15;
	cvta.to.global.u64 	%rd2, %rd14;
	mov.u32 	%r19, %ctaid.y;
	mov.u32 	%r20, %ntid.y;
	mov.u32 	%r21, %tid.y;
	mad.lo.s32 	%r1, %r19, %r20, %r21;
	mov.u32 	%r22, %ctaid.x;
	mov.u32 	%r23, %ntid.x;
	mov.u32 	%r24, %tid.x;
	mad.lo.s32 	%r2, %r22, %r23, %r24;
	max.s32 	%r25, %r1, %r2;
	setp.ge.s32 	%p1, %r25, %r18;
	@%p1 bra 	$L__BB0_13;
	mul.lo.s32 	%r3, %r18, %r1;
	and.b32  	%r4, %r18, 7;
	setp.lt.u32 	%p2, %r18, 8;
	mov.f32 	%f66, 0f00000000;
	mov.b32 	%r38, 0;
	@%p2 bra 	$L__BB0_4;
	and.b32  	%r38, %r18, 2147483640;
	neg.s32 	%r36, %r38;
	mul.wide.s32 	%rd16, %r18, 4;
	add.s64 	%rd3, %rd1, %rd16;
	shl.b32 	%r7, %r18, 3;
	mul.wide.s32 	%rd17, %r18, 8;
	add.s64 	%rd4, %rd1, %rd17;
	mul.wide.s32 	%rd18, %r18, 12;
	add.s64 	%rd5, %rd1, %rd18;
	mul.wide.s32 	%rd19, %r18, 16;
	add.s64 	%rd6, %rd1, %rd19;
	mul.wide.s32 	%rd20, %r18, 20;
	add.s64 	%rd7, %rd1, %rd20;
	mul.wide.s32 	%rd21, %r18, 24;
	add.s64 	%rd8, %rd1, %rd21;
	mul.wide.s32 	%rd22, %r18, 28;
	add.s64 	%rd9, %rd1, %rd22;
	mul.wide.u32 	%rd23, %r3, 4;
	add.s64 	%rd24, %rd23, %rd2;
	add.s64 	%rd66, %rd24, 16;
	mov.f32 	%f66, 0f00000000;
	mov.u32 	%r35, %r2;
$L__BB0_3:
	.pragma "nounroll";
	mul.wide.s32 	%rd25, %r35, 4;
	add.s64 	%rd26, %rd3, %rd25;
	add.s64 	%rd27, %rd4, %rd25;
	add.s64 	%rd28, %rd5, %rd25;
	add.s64 	%rd29, %rd6, %rd25;
	add.s64 	%rd30, %rd7, %rd25;
	add.s64 	%rd31, %rd8, %rd25;
	add.s64 	%rd32, %rd9, %rd25;
	add.s64 	%rd33, %rd1, %rd25;
	ld.global.f32 	%f16, [%rd66+-16];
	ld.global.f32 	%f17, [%rd33];
	fma.rn.f32 	%f18, %f16, %f17, %f66;
	ld.global.f32 	%f19, [%rd66+-12];
	ld.global.f32 	%f20, [%rd26];
	fma.rn.f32 	%f21, %f19, %f20, %f18;
	ld.global.f32 	%f22, [%rd66+-8];
	ld.global.f32 	%f23, [%rd27];
	fma.rn.f32 	%f24, %f22, %f23, %f21;
	ld.global.f32 	%f25, [%rd66+-4];
	ld.global.f32 	%f26, [%rd28];
	fma.rn.f32 	%f27, %f25, %f26, %f24;
	ld.global.f32 	%f28, [%rd66];
	ld.global.f32 	%f29, [%rd29];
	fma.rn.f32 	%f30, %f28, %f29, %f27;
	ld.global.f32 	%f31, [%rd66+4];
	ld.global.f32 	%f32, [%rd30];
	fma.rn.f32 	%f33, %f31, %f32, %f30;
	ld.global.f32 	%f34, [%rd66+8];
	ld.global.f32 	%f35, [%rd31];
	fma.rn.f32 	%f36, %f34, %f35, %f33;
	ld.global.f32 	%f37, [%rd66+12];
	ld.global.f32 	%f38, [%rd32];
	fma.rn.f32 	%f66, %f37, %f38, %f36;
	add.s32 	%r36, %r36, 8;
	add.s32 	%r35, %r35, %r7;
	add.s64 	%rd66, %rd66, 32;
	setp.ne.s32 	%p3, %r36, 0;
	@%p3 bra 	$L__BB0_3;
$L__BB0_4:
	setp.eq.s32 	%p4, %r4, 0;
	@%p4 bra 	$L__BB0_12;
	and.b32  	%r13, %r18, 3;
	setp.lt.u32 	%p5, %r4, 4;
	@%p5 bra 	$L__BB0_7;
	add.s32 	%r27, %r38, %r3;
	mul.wide.u32 	%rd34, %r27, 4;
	add.s64 	%rd35, %rd2, %rd34;
	ld.global.f32 	%f40, [%rd35];
	mad.lo.s32 	%r28, %r38, %r18, %r2;
	mul.wide.s32 	%rd36, %r28, 4;
	add.s64 	%rd37, %rd1, %rd36;
	ld.global.f32 	%f41, [%rd37];
	fma.rn.f32 	%f42, %f40, %f41, %f66;
	cvt.u64.u32 	%rd38, %r3;
	cvt.u64.u32 	%rd39, %r38;
	add.s64 	%rd40, %rd39, %rd38;
	shl.b64 	%rd41, %rd40, 2;
	add.s64 	%rd42, %rd2, %rd41;
	ld.global.f32 	%f43, [%rd42+4];
	mul.wide.s32 	%rd43, %r18, 4;
	add.s64 	%rd44, %rd37, %rd43;
	ld.global.f32 	%f44, [%rd44];
	fma.rn.f32 	%f45, %f43, %f44, %f42;
	ld.global.f32 	%f46, [%rd42+8];
	add.s64 	%rd45, %rd44, %rd43;
	ld.global.f32 	%f47, [%rd45];
	fma.rn.f32 	%f48, %f46, %f47, %f45;
	ld.global.f32 	%f49, [%rd42+12];
	add.s64 	%rd46, %rd45, %rd43;
	ld.global.f32 	%f50, [%rd46];
	fma.rn.f32 	%f66, %f49, %f50, %f48;
	add.s32 	%r38, %r38, 4;
$L__BB0_7:
	setp.eq.s32 	%p6, %r13, 0;
	@%p6 bra 	$L__BB0_12;
	setp.eq.s32 	%p7, %r13, 1;
	@%p7 bra 	$L__BB0_10;
	add.s32 	%r29, %r38, %r3;
	mul.wide.u32 	%rd47, %r29, 4;
	add.s64 	%rd48, %rd2, %rd47;
	ld.global.f32 	%f52, [%rd48];
	mad.lo.s32 	%r30, %r38, %r18, %r2;
	mul.wide.s32 	%rd49, %r30, 4;
	add.s64 	%rd50, %rd1, %rd49;
	ld.global.f32 	%f53, [%rd50];
	fma.rn.f32 	%f54, %f52, %f53, %f66;
	cvt.u64.u32 	%rd51, %r3;
	cvt.u64.u32 	%rd52, %r38;
	add.s64 	%rd53, %rd52, %rd51;
	shl.b64 	%rd54, %rd53, 2;
	add.s64 	%rd55, %rd2, %rd54;
	ld.global.f32 	%f55, [%rd55+4];
	mul.wide.s32 	%rd56, %r18, 4;
	add.s64 	%rd57, %rd50, %rd56;
	ld.global.f32 	%f56, [%rd57];
	fma.rn.f32 	%f66, %f55, %f56, %f54;
	add.s32 	%r38, %r38, 2;
$L__BB0_10:
	and.b32  	%r31, %r18, 1;
	setp.eq.b32 	%p8, %r31, 1;
	not.pred 	%p9, %p8;
	@%p9 bra 	$L__BB0_12;
	add.s32 	%r32, %r38, %r3;
	mul.wide.u32 	%rd58, %r32, 4;
	add.s64 	%rd59, %rd2, %rd58;
	ld.global.f32 	%f57, [%rd59];
	mad.lo.s32 	%r33, %r38, %r18, %r2;
	mul.wide.s32 	%rd60, %r33, 4;
	add.s64 	%rd61, %rd1, %rd60;
	ld.global.f32 	%f58, [%rd61];
	fma.rn.f32 	%f66, %f57, %f58, %f66;
$L__BB0_12:
	ld.param.u64 	%rd65, [_Z22matrix_multiply_customPfS_S_i_param_2];
	add.s32 	%r34, %r3, %r2;
	cvta.to.global.u64 	%rd62, %rd65;
	mul.wide.s32 	%rd63, %r34, 4;
	add.s64 	%rd64, %rd62, %rd63;
	st.global.f32 	[%rd64], %f66;
$L__BB0_13:
	ret;

}
	// .globl	_Z18convolution_customPfS_S_ii
.visible .entry _Z18convolution_customPfS_S_ii(
	.param .u64 .ptr .align 1 _Z18convolution_customPfS_S_ii_param_0,
	.param .u64 .ptr .align 1 _Z18convolution_customPfS_S_ii_param_1,
	.param .u64 .ptr .align 1 _Z18convolution_customPfS_S_ii_param_2,
	.param .u32 _Z18convolution_customPfS_S_ii_param_3,
	.param .u32 _Z18convolution_customPfS_S_ii_param_4
)
{
	.reg .pred 	%p<56>;
	.reg .b32 	%r<41>;
	.reg .b32 	%f<96>;
	.reg .b64 	%rd<47>;

	ld.param.u64 	%rd7, [_Z18convolution_customPfS_S_ii_param_0];
	ld.param.u64 	%rd8, [_Z18convolution_customPfS_S_ii_param_1];
	ld.param.u64 	%rd6, [_Z18convolution_customPfS_S_ii_param_2];
	ld.param.u32 	%r28, [_Z18convolution_customPfS_S_ii_param_3];
	ld.param.u32 	%r29, [_Z18convolution_customPfS_S_ii_param_4];
	cvta.to.global.u64 	%rd1, %rd8;
	cvta.to.global.u64 	%rd2, %rd7;
	mov.u32 	%r30, %ctaid.x;
	mov.u32 	%r31, %ntid.x;
	mov.u32 	%r32, %tid.x;
	mad.lo.s32 	%r1, %r30, %r31, %r32;
	setp.ge.s32 	%p1, %r1, %r28;
	@%p1 bra 	$L__BB1_43;
	setp.lt.s32 	%p2, %r29, 1;
	mov.f32 	%f75, 0f00000000;
	@%p2 bra 	$L__BB1_42;
	shr.u32 	%r34, %r29, 1;
	sub.s32 	%r2, %r1, %r34;
	and.b32  	%r3, %r29, 7;
	setp.lt.u32 	%p3, %r29, 8;
	mov.f32 	%f75, 0f00000000;
	mov.b32 	%r39, 0;
	@%p3 bra 	$L__BB1_21;
	and.b32  	%r39, %r29, 2147483640;
	mov.f32 	%f75, 0f00000000;
	mov.b32 	%r37, 0;
$L__BB1_4:
	.pragma "nounroll";
	add.s32 	%r6, %r2, %r37;
	setp.lt.s32 	%p4, %r6, 0;
	setp.ge.s32 	%p5, %r6, %r28;
	mul.wide.u32 	%rd9, %r37, 4;
	add.s64 	%rd3, %rd1, %rd9;
	or.pred  	%p6, %p4, %p5;
	@%p6 bra 	$L__BB1_6;
	mul.wide.u32 	%rd10, %r6, 4;
	add.s64 	%rd11, %rd2, %rd10;
	ld.global.f32 	%f42, [%rd11];
	ld.global.f32 	%f43, [%rd3];
	fma.rn.f32 	%f75, %f42, %f43, %f75;
$L__BB1_6:
	add.s32 	%r7, %r6, 1;
	setp.lt.s32 	%p7, %r7, 0;
	setp.ge.s32 	%p8, %r7, %r28;
	or.pred  	%p9, %p7, %p8;
	@%p9 bra 	$L__BB1_8;
	mul.wide.u32 	%rd12, %r7, 4;
	add.s64 	%rd13, %rd2, %rd12;
	ld.global.f32 	%f44, [%rd13];
	ld.global.f32 	%f45, [%rd3+4];
	fma.rn.f32 	%f75, %f44, %f45, %f75;
$L__BB1_8:
	add.s32 	%r8, %r6, 2;
	setp.lt.s32 	%p10, %r8, 0;
	setp.ge.s32 	%p11, %r8, %r28;
	or.pred  	%p12, %p10, %p11;
	@%p12 bra 	$L__BB1_10;
	mul.wide.u32 	%rd14, %r8, 4;
	add.s64 	%rd15, %rd2, %rd14;
	ld.global.f32 	%f46, [%rd15];
	ld.global.f32 	%f47, [%rd3+8];
	fma.rn.f32 	%f75, %f46, %f47, %f75;
$L__BB1_10:
	add.s32 	%r9, %r6, 3;
	setp.lt.s32 	%p13, %r9, 0;
	setp.ge.s32 	%p14, %r9, %r28;
	or.pred  	%p15, %p13, %p14;
	@%p15 bra 	$L__BB1_12;
	mul.wide.u32 	%rd16, %r9, 4;
	add.s64 	%rd17, %rd2, %rd16;
	ld.global.f32 	%f48, [%rd17];
	ld.global.f32 	%f49, [%rd3+12];
	fma.rn.f32 	%f75, %f48, %f49, %f75;
$L__BB1_12:
	add.s32 	%r10, %r6, 4;
	setp.lt.s32 	%p16, %r10, 0;
	setp.ge.s32 	%p17, %r10, %r28;
	or.pred  	%p18, %p16, %p17;
	@%p18 bra 	$L__BB1_14;
	mul.wide.u32 	%rd18, %r10, 4;
	add.s64 	%rd19, %rd2, %rd18;
	ld.global.f32 	%f50, [%rd19];
	ld.global.f32 	%f51, [%rd3+16];
	fma.rn.f32 	%f75, %f50, %f51, %f75;
$L__BB1_14:
	add.s32 	%r11, %r6, 5;
	setp.lt.s32 	%p19, %r11, 0;
	setp.ge.s32 	%p20, %r11, %r28;
	or.pred  	%p21, %p19, %p20;
	@%p21 bra 	$L__BB1_16;
	mul.wide.u32 	%rd20, %r11, 4;
	add.s64 	%rd21, %rd2, %rd20;
	ld.global.f32 	%f52, [%rd21];
	ld.global.f32 	%f53, [%rd3+20];
	fma.rn.f32 	%f75, %f52, %f53, %f75;
$L__BB1_16:
	add.s32 	%r12, %r6, 6;
	setp.lt.s32 	%p22, %r12, 0;
	setp.ge.s32 	%p23, %r12, %r28;
	or.pred  	%p24, %p22, %p23;
	@%p24 bra 	$L__BB1_18;
	mul.wide.u32 	%rd22, %r12, 4;
	add.s64 	%rd23, %rd2, %rd22;
	ld.global.f32 	%f54, [%rd23];
	ld.global.f32 	%f55, [%rd3+24];
	fma.rn.f32 	%f75, %f54, %f55, %f75;
$L__BB1_18:
	add.s32 	%r13, %r6, 7;
	setp.lt.s32 	%p25, %r13, 0;
	setp.ge.s32 	%p26, %r13, %r28;
	or.pred  	%p27, %p25, %p26;
	@%p27 bra 	$L__BB1_20;
	mul.wide.u32 	%rd24, %r13, 4;
	add.s64 	%rd25, %rd2, %rd24;
	ld.global.f32 	%f56, [%rd25];
	ld.global.f32 	%f57, [%rd3+28];
	fma.rn.f32 	%f75, %f56, %f57, %f75;
$L__BB1_20:
	add.s32 	%r37, %r37, 8;
	setp.ne.s32 	%p28, %r37, %r39;
	@%p28 bra 	$L__BB1_4;
$L__BB1_21:
	setp.eq.s32 	%p29, %r3, 0;
	@%p29 bra 	$L__BB1_42;
	and.b32  	%r16, %r29, 3;
	setp.lt.u32 	%p30, %r3, 4;
	@%p30 bra 	$L__BB1_32;
	add.s32 	%r17, %r2, %r39;
	setp.lt.s32 	%p31, %r17, 0;
	setp.ge.s32 	%p32, %r17, %r28;
	mul.wide.u32 	%rd26, %r39, 4;
	add.s64 	%rd4, %rd1, %rd26;
	or.pred  	%p33, %p31, %p32;
	@%p33 bra 	$L__BB1_25;
	mul.wide.u32 	%rd27, %r17, 4;
	add.s64 	%rd28, %rd2, %rd27;
	ld.global.f32 	%f59, [%rd28];
	ld.global.f32 	%f60, [%rd4];
	fma.rn.f32 	%f75, %f59, %f60, %f75;
$L__BB1_25:
	add.s32 	%r18, %r17, 1;
	setp.lt.s32 	%p34, %r18, 0;
	setp.ge.s32 	%p35, %r18, %r28;
	or.pred  	%p36, %p34, %p35;
	@%p36 bra 	$L__BB1_27;
	mul.wide.u32 	%rd29, %r18, 4;
	add.s64 	%rd30, %rd2, %rd29;
	ld.global.f32 	%f61, [%rd30];
	ld.global.f32 	%f62, [%rd4+4];
	fma.rn.f32 	%f75, %f61, %f62, %f75;
$L__BB1_27:
	add.s32 	%r19, %r17, 2;
	setp.lt.s32 	%p37, %r19, 0;
	setp.ge.s32 	%p38, %r19, %r28;
	or.pred  	%p39, %p37, %p38;
	@%p39 bra 	$L__BB1_29;
	mul.wide.u32 	%rd31, %r19, 4;
	add.s64 	%rd32, %rd2, %rd31;
	ld.global.f32 	%f63, [%rd32];
	ld.global.f32 	%f64, [%rd4+8];
	fma.rn.f32 	%f75, %f63, %f64, %f75;
$L__BB1_29:
	add.s32 	%r20, %r17, 3;
	setp.lt.s32 	%p40, %r20, 0;
	setp.ge.s32 	%p41, %r20, %r28;
	or.pred  	%p42, %p40, %p41;
	@%p42 bra 	$L__BB1_31;
	mul.wide.u32 	%rd33, %r20, 4;
	add.s64 	%rd34, %rd2, %rd33;
	ld.global.f32 	%f65, [%rd34];
	ld.global.f32 	%f66, [%rd4+12];
	fma.rn.f32 	%f75, %f65, %f66, %f75;
$L__BB1_31:
	add.s32 	%r39, %r39, 4;
$L__BB1_32:
	setp.eq.s32 	%p43, %r16, 0;
	@%p43 bra 	$L__BB1_42;
	setp.eq.s32 	%p44, %r16, 1;
	@%p44 bra 	$L__BB1_39;
	add.s32 	%r23, %r2, %r39;
	setp.lt.s32 	%p45, %r23, 0;
	setp.ge.s32 	%p46, %r23, %r28;
	mul.wide.u32 	%rd35, %r39, 4;
	add.s64 	%rd5, %rd1, %rd35;
	or.pred  	%p47, %p45, %p46;
	@%p47 bra 	$L__BB1_36;
	mul.wide.u32 	%rd36, %r23, 4;
	add.s64 	%rd37, %rd2, %rd36;
	ld.global.f32 	%f68, [%rd37];
	ld.global.f32 	%f69, [%rd5];
	fma.rn.f32 	%f75, %f68, %f69, %f75;
$L__BB1_36:
	add.s32 	%r24, %r23, 1;
	setp.lt.s32 	%p48, %r24, 0;
	setp.ge.s32 	%p49, %r24, %r28;
	or.pred  	%p50, %p48, %p49;
	@%p50 bra 	$L__BB1_38;
	mul.wide.u32 	%rd38, %r24, 4;
	add.s64 	%rd39, %rd2, %rd38;
	ld.global.f32 	%f70, [%rd39];
	ld.global.f32 	%f71, [%rd5+4];
	fma.rn.f32 	%f75, %f70, %f71, %f75;
$L__BB1_38:
	add.s32 	%r39, %r39, 2;
$L__BB1_39:
	and.b32  	%r36, %r29, 1;
	setp.eq.b32 	%p51, %r36, 1;
	not.pred 	%p52, %p51;
	@%p52 bra 	$L__BB1_42;
	add.s32 	%r27, %r2, %r39;
	setp.lt.s32 	%p53, %r27, 0;
	setp.ge.s32 	%p54, %r27, %r28;
	or.pred  	%p55, %p53, %p54;
	@%p55 bra 	$L__BB1_42;
	mul.wide.u32 	%rd40, %r27, 4;
	add.s64 	%rd41, %rd2, %rd40;
	ld.global.f32 	%f72, [%rd41];
	mul.wide.u32 	%rd42, %r39, 4;
	add.s64 	%rd43, %rd1, %rd42;
	ld.global.f32 	%f73, [%rd43];
	fma.rn.f32 	%f75, %f72, %f73, %f75;
$L__BB1_42:
	cvta.to.global.u64 	%rd44, %rd6;
	mul.wide.s32 	%rd45, %r1, 4;
	add.s64 	%rd46, %rd44, %rd45;
	st.global.f32 	[%rd46], %f75;
$L__BB1_43:
	ret;

}


// ===== COMPILED SASS (sm_100) =====

	.target	sm_100

	.elftype	@"ET_EXEC"


//--------------------- .note.nv.tkinfo           --------------------------
	.section	.note.nv.tkinfo,"",@"SHT_NOTE"
	.sectionflags	@"SHF_NOTE_NV_TKINFO"
	.tkinfo
        /*0018*/ 	.word	0x00000002
        /*0030*/ 	.string	""
        /*0030*/ 	.string	"ptxas"
        /*0030*/ 	.string	"Cuda compilation tools, release 13.0, V13.0.88"
        /*0030*/ 	.string	"Build cuda_13.0.r13.0/compiler.36424714_0"
        /*0030*/ 	.string	"-arch sm_100 -m 64 "



//--------------------- .note.nv.cuinfo           --------------------------
	.section	.note.nv.cuinfo,"",@"SHT_NOTE"
	.sectionflags	@"SHF_NOTE_NV_CUINFO"
        /*0018*/ 	.short	0x0002
        /*001a*/ 	.short	0x0064
        /*001c*/ 	.short	0x0082
	.zero		2


//--------------------- .nv.info                  --------------------------
	.section	.nv.info,"",@"SHT_CUDA_INFO"
	.align	4


	//----- nvinfo : EIATTR_REGCOUNT
	.align		4
        /*0000*/ 	.byte	0x04, 0x2f
        /*0002*/ 	.short	(.L_1 - .L_0)
	.align		4
.L_0:
        /*0004*/ 	.word	index@(_Z22matrix_multiply_customPfS_S_i)
        /*0008*/ 	.word	0x0000001e


	//----- nvinfo : EIATTR_FRAME_SIZE
	.align		4
.L_1:
        /*000c*/ 	.byte	0x04, 0x11
        /*000e*/ 	.short	(.L_3 - .L_2)
	.align		4
.L_2:
        /*0010*/ 	.word	index@(_Z22matrix_multiply_customPfS_S_i)
        /*0014*/ 	.word	0x00000000


	//----- nvinfo : EIATTR_REGCOUNT
	.align		4
.L_3:
        /*0018*/ 	.byte	0x04, 0x2f
        /*001a*/ 	.short	(.L_5 - .L_4)
	.align		4
.L_4:
        /*001c*/ 	.word	index@(_Z18convolution_customPfS_S_ii)
        /*0020*/ 	.word	0x00000020


	//----- nvinfo : EIATTR_FRAME_SIZE
	.align		4
.L_5:
        /*0024*/ 	.byte	0x04, 0x11
        /*0026*/ 	.short	(.L_7 - .L_6)
	.align		4
.L_6:
        /*0028*/ 	.word	index@(_Z18convolution_customPfS_S_ii)
        /*002c*/ 	.word	0x00000000


	//----- nvinfo : EIATTR_MIN_STACK_SIZE
	.align		4
.L_7:
        /*0030*/ 	.byte	0x04, 0x12
        /*0032*/ 	.short	(.L_9 - .L_8)
	.align		4
.L_8:
        /*0034*/ 	.word	index@(_Z18convolution_customPfS_S_ii)
        /*0038*/ 	.word	0x00000000


	//----- nvinfo : EIATTR_MIN_STACK_SIZE
	.align		4
.L_9:
        /*003c*/ 	.byte	0x04, 0x12
        /*003e*/ 	.short	(.L_11 - .L_10)
	.align		4
.L_10:
        /*0040*/ 	.word	index@(_Z22matrix_multiply_customPfS_S_i)
        /*0044*/ 	.word	0x00000000
.L_11:


//--------------------- .nv.compat                --------------------------
	.section	.nv.compat,"",@"SHT_CUDA_COMPAT_INFO"
	.align	4
        /*0000*/ 	.byte	0x02, 0x09, 0x00, 0x00, 0x02, 0x02, 0x01, 0x00, 0x02, 0x05, 0x05, 0x00, 0x03, 0x07, 0x01, 0x01
        /*0010*/ 	.byte	0x02, 0x03, 0x00, 0x00, 0x02, 0x06, 0x01, 0x00, 0x04, 0x0b, 0x08, 0x00, 0x09, 0x00, 0x00, 0x00
        /*0020*/ 	.byte	0x00, 0x00, 0x00, 0x00


//--------------------- .nv.info._Z18convolution_customPfS_S_ii --------------------------
	.section	.nv.info._Z18convolution_customPfS_S_ii,"",@"SHT_CUDA_INFO"
	.sectionflags	@""
	.align	4


	//----- nvinfo : EIATTR_CUDA_API_VERSION
	.align		4
        /*0000*/ 	.byte	0x04, 0x37
        /*0002*/ 	.short	(.L_13 - .L_12)
.L_12:
        /*0004*/ 	.word	0x00000082


	//----- nvinfo : EIATTR_KPARAM_INFO
	.align		4
.L_13:
        /*0008*/ 	.byte	0x04, 0x17
        /*000a*/ 	.short	(.L_15 - .L_14)
.L_14:
        /*000c*/ 	.word	0x00000000
        /*0010*/ 	.short	0x0004
        /*0012*/ 	.short	0x001c
        /*0014*/ 	.byte	0x00, 0xf0, 0x11, 0x00


	//----- nvinfo : EIATTR_KPARAM_INFO
	.align		4
.L_15:
        /*0018*/ 	.byte	0x04, 0x17
        /*001a*/ 	.short	(.L_17 - .L_16)
.L_16:
        /*001c*/ 	.word	0x00000000
        /*0020*/ 	.short	0x0003
        /*0022*/ 	.short	0x0018
        /*0024*/ 	.byte	0x00, 0xf0, 0x11, 0x00


	//----- nvinfo : EIATTR_KPARAM_INFO
	.align		4
.L_17:
        /*0028*/ 	.byte	0x04, 0x17
        /*002a*/ 	.short	(.L_19 - .L_18)
.L_18:
        /*002c*/ 	.word	0x00000000
        /*0030*/ 	.short	0x0002
        /*0032*/ 	.short	0x0010
        /*0034*/ 	.byte	0x00, 0xf5, 0x21, 0x00


	//----- nvinfo : EIATTR_KPARAM_INFO
	.align		4
.L_19:
        /*0038*/ 	.byte	0x04, 0x17
        /*003a*/ 	.short	(.L_21 - .L_20)
.L_20:
        /*003c*/ 	.word	0x00000000
        /*0040*/ 	.short	0x0001
        /*0042*/ 	.short	0x0008
        /*0044*/ 	.byte	0x00, 0xf5, 0x21, 0x00


	//----- nvinfo : EIATTR_KPARAM_INFO
	.align		4
.L_21:
        /*0048*/ 	.byte	0x04, 0x17
        /*004a*/ 	.short	(.L_23 - .L_22)
.L_22:
        /*004c*/ 	.word	0x00000000
        /*0050*/ 	.short	0x0000
        /*0052*/ 	.short	0x0000
        /*0054*/ 	.byte	0x00, 0xf5, 0x21, 0x00


	//----- nvinfo : EIATTR_SPARSE_MMA_MASK
	.align		4
.L_23:
        /*0058*/ 	.byte	0x03, 0x50
        /*005a*/ 	.short	0x0000


	//----- nvinfo : EIATTR_MAXREG_COUNT
	.align		4
        /*005c*/ 	.byte	0x03, 0x1b
        /*005e*/ 	.short	0x00ff


	//----- nvinfo : EIATTR_MERCURY_ISA_VERSION
	.align		4
        /*0060*/ 	.byte	0x03, 0x5f
        /*0062*/ 	.short	0x0101


	//----- nvinfo : EIATTR_VRC_CTA_INIT_COUNT
	.align		4
        /*0064*/ 	.byte	0x02, 0x4a
	.zero		1
	.zero		1


	//----- nvinfo : EIATTR_EXIT_INSTR_OFFSETS
	.align		4
        /*0068*/ 	.byte	0x04, 0x1c
        /*006a*/ 	.short	(.L_25 - .L_24)


	//   ....[0]....
.L_24:
        /*006c*/ 	.word	0x00000070


	//   ....[1]....
        /*0070*/ 	.word	0x00000b10


	//----- nvinfo : EIATTR_CRS_STACK_SIZE
	.align		4
.L_25:
        /*0074*/ 	.byte	0x04, 0x1e
        /*0076*/ 	.short	(.L_27 - .L_26)
.L_26:
        /*0078*/ 	.word	0x00000000


	//----- nvinfo : EIATTR_CBANK_PARAM_SIZE
	.align		4
.L_27:
        /*007c*/ 	.byte	0x03, 0x19
        /*007e*/ 	.short	0x0020


	//----- nvinfo : EIATTR_PARAM_CBANK
	.align		4
        /*0080*/ 	.byte	0x04, 0x0a
        /*0082*/ 	.short	(.L_29 - .L_28)
	.align		4
.L_28:
        /*0084*/ 	.word	index@(.nv.constant0._Z18convolution_customPfS_S_ii)
        /*0088*/ 	.short	0x0380
        /*008a*/ 	.short	0x0020


	//----- nvinfo : EIATTR_SW_WAR
	.align		4
.L_29:
        /*008c*/ 	.byte	0x04, 0x36
        /*008e*/ 	.short	(.L_31 - .L_30)
.L_30:
        /*0090*/ 	.word	0x00000008
.L_31:


//--------------------- .nv.info._Z22matrix_multiply_customPfS_S_i --------------------------
	.section	.nv.info._Z22matrix_multiply_customPfS_S_i,"",@"SHT_CUDA_INFO"
	.sectionflags	@""
	.align	4


	//----- nvinfo : EIATTR_CUDA_API_VERSION
	.align		4
        /*0000*/ 	.byte	0x04, 0x37
        /*0002*/ 	.short	(.L_33 - .L_32)
.L_32:
        /*0004*/ 	.word	0x00000082


	//----- nvinfo : EIATTR_KPARAM_INFO
	.align		4
.L_33:
        /*0008*/ 	.byte	0x04, 0x17
        /*000a*/ 	.short	(.L_35 - .L_34)
.L_34:
        /*000c*/ 	.word	0x00000000
        /*0010*/ 	.short	0x0003
        /*0012*/ 	.short	0x0018
        /*0014*/ 	.byte	0x00, 0xf0, 0x11, 0x00


	//----- nvinfo : EIATTR_KPARAM_INFO
	.align		4
.L_35:
        /*0018*/ 	.byte	0x04, 0x17
        /*001a*/ 	.short	(.L_37 - .L_36)
.L_36:
        /*001c*/ 	.word	0x00000000
        /*0020*/ 	.short	0x0002
        /*0022*/ 	.short	0x0010
        /*0024*/ 	.byte	0x00, 0xf5, 0x21, 0x00


	//----- nvinfo : EIATTR_KPARAM_INFO
	.align		4
.L_37:
        /*0028*/ 	.byte	0x04, 0x17
        /*002a*/ 	.short	(.L_39 - .L_38)
.L_38:
        /*002c*/ 	.word	0x00000000
        /*0030*/ 	.short	0x0001
        /*0032*/ 	.short	0x0008
        /*0034*/ 	.byte	0x00, 0xf5, 0x21, 0x00


	//----- nvinfo : EIATTR_KPARAM_INFO
	.align		4
.L_39:
        /*0038*/ 	.byte	0x04, 0x17
        /*003a*/ 	.short	(.L_41 - .L_40)
.L_40:
        /*003c*/ 	.word	0x00000000
        /*0040*/ 	.short	0x0000
        /*0042*/ 	.short	0x0000
        /*0044*/ 	.byte	0x00, 0xf5, 0x21, 0x00


	//----- nvinfo : EIATTR_SPARSE_MMA_MASK
	.align		4
.L_41:
        /*0048*/ 	.byte	0x03, 0x50
        /*004a*/ 	.short	0x0000


	//----- nvinfo : EIATTR_MAXREG_COUNT
	.align		4
        /*004c*/ 	.byte	0x03, 0x1b
        /*004e*/ 	.short	0x00ff


	//----- nvinfo : EIATTR_MERCURY_ISA_VERSION
	.align		4
        /*0050*/ 	.byte	0x03, 0x5f
        /*0052*/ 	.short	0x0101


	//----- nvinfo : EIATTR_VRC_CTA_INIT_COUNT
	.align		4
        /*0054*/ 	.byte	0x02, 0x4a
	.zero		1
	.zero		1


	//----- nvinfo : EIATTR_EXIT_INSTR_OFFSETS
	.align		4
        /*0058*/ 	.byte	0x04, 0x1c
        /*005a*/ 	.short	(.L_43 - .L_42)


	//   ....[0]....
.L_42:
        /*005c*/ 	.word	0x000000c0


	//   ....[1]....
        /*0060*/ 	.word	0x00000a90


	//----- nvinfo : EIATTR_CBANK_PARAM_SIZE
	.align		4
.L_43:
        /*0064*/ 	.byte	0x03, 0x19
        /*0066*/ 	.short	0x001c


	//----- nvinfo : EIATTR_PARAM_CBANK
	.align		4
        /*0068*/ 	.byte	0x04, 0x0a
        /*006a*/ 	.short	(.L_45 - .L_44)
	.align		4
.L_44:
        /*006c*/ 	.word	index@(.nv.constant0._Z22matrix_multiply_customPfS_S_i)
        /*0070*/ 	.short	0x0380
        /*0072*/ 	.short	0x001c


	//----- nvinfo : EIATTR_SW_WAR
	.align		4
.L_45:
        /*0074*/ 	.byte	0x04, 0x36
        /*0076*/ 	.short	(.L_47 - .L_46)
.L_46:
        /*0078*/ 	.word	0x00000008
.L_47:


//--------------------- .nv.callgraph             --------------------------
	.section	.nv.callgraph,"",@"SHT_CUDA_CALLGRAPH"
	.align	4
	.sectionentsize	8
	.align		4
        /*0000*/ 	.word	0x00000000
	.align		4
        /*0004*/ 	.word	0xffffffff
	.align		4
        /*0008*/ 	.word	0x00000000
	.align		4
        /*000c*/ 	.word	0xfffffffe
	.align		4
        /*0010*/ 	.word	0x00000000
	.align		4
        /*0014*/ 	.word	0xfffffffd
	.align		4
        /*0018*/ 	.word	0x00000000
	.align		4
        /*001c*/ 	.word	0xfffffffc


//--------------------- .text._Z18convolution_customPfS_S_ii --------------------------
	.section	.text._Z18convolution_customPfS_S_ii,"ax",@progbits
	.align	128
        .global         _Z18convolution_customPfS_S_ii
        .type           _Z18convolution_customPfS_S_ii,@function
        .size           _Z18convolution_customPfS_S_ii,(.L_x_12 - _Z18convolution_customPfS_S_ii)
        .other          _Z18convolution_customPfS_S_ii,@"STO_CUDA_ENTRY STV_DEFAULT"
_Z18convolution_customPfS_S_ii:
.text._Z18convolution_customPfS_S_ii:
[----:B------:R-:W-:Y:S01]  /*0000*/  LDC R1, c[0x0][0x37c] ;  /* 0x0000df00ff017b82 */ /* 0x000fe20000000800 */
[----:B------:R-:W0:Y:S07]  /*0010*/  S2R R3, SR_TID.X ;  /* 0x0000000000037919 */ /* 0x000e2e0000002100 */
[----:B------:R-:W0:Y:S01]  /*0020*/  S2UR UR4, SR_CTAID.X ;  /* 0x00000000000479c3 */ /* 0x000e220000002500 */
[----:B------:R-:W1:Y:S07]  /*0030*/  LDCU UR5, c[0x0][0x398] ;  /* 0x00007300ff0577ac */ /* 0x000e6e0008000800 */
[----:B------:R-:W0:Y:S02]  /*0040*/  LDC R2, c[0x0][0x360] ;  /* 0x0000d800ff027b82 */ /* 0x000e240000000800 */
[----:B0-----:R-:W-:-:S05]  /*0050*/  IMAD R2, R2, UR4, R3 ;  /* 0x0000000402027c24 */ /* 0x001fca000f8e0203 */
[----:B-1----:R-:W-:-:S13]  /*0060*/  ISETP.GE.AND P0, PT, R2, UR5, PT ;  /* 0x0000000502007c0c */ /* 0x002fda000bf06270 */
[----:B------:R-:W-:Y:S05]  /*0070*/  @P0 EXIT ;  /* 0x000000000000094d */ /* 0x000fea0003800000 */
[----:B------:R-:W0:Y:S01]  /*0080*/  LDCU UR4, c[0x0][0x39c] ;  /* 0x00007380ff0477ac */ /* 0x000e220008000800 */
[----:B------:R-:W-:Y:S01]  /*0090*/  HFMA2 R0, -RZ, RZ, 0, 0 ;  /* 0x00000000ff007431 */ /* 0x000fe200000001ff */
[----:B------:R-:W1:Y:S01]  /*00a0*/  LDCU.64 UR8, c[0x0][0x358] ;  /* 0x00006b00ff0877ac */ /* 0x000e620008000a00 */
[----:B0-----:R-:W-:-:S09]  /*00b0*/  UISETP.GE.AND UP0, UPT, UR4, 0x1, UPT ;  /* 0x000000010400788c */ /* 0x001fd2000bf06270 */
[----:B-1----:R-:W-:Y:S05]  /*00c0*/  BRA.U !UP0, `(.L_x_0) ;  /* 0x0000000908847547 */ /* 0x002fea000b800000 */
[----:B------:R-:W-:Y:S01]  /*00d0*/  UISETP.GE.U32.AND UP0, UPT, UR4, 0x8, UPT ;  /* 0x000000080400788c */ /* 0x000fe2000bf06070 */
[----:B------:R-:W-:Y:S01]  /*00e0*/  IMAD.MOV.U32 R0, RZ, RZ, RZ ;  /* 0x000000ffff007224 */ /* 0x000fe200078e00ff */
[----:B------:R-:W-:Y:S01]  /*00f0*/  USHF.R.U32.HI UR6, URZ, 0x1, UR4 ;  /* 0x00000001ff067899 */ /* 0x000fe20008011604 */
[----:B------:R-:W-:Y:S01]  /*0100*/  MOV R3, RZ ;  /* 0x000000ff00037202 */ /* 0x000fe20000000f00 */
[----:B------:R-:W-:-:S04]  /*0110*/  ULOP3.LUT UR7, UR4, 0x7, URZ, 0xc0, !UPT ;  /* 0x0000000704077892 */ /* 0x000fc8000f8ec0ff */
[----:B------:R-:W-:Y:S01]  /*0120*/  VIADD R4, R2, -UR6 ;  /* 0x8000000602047c36 */ /* 0x000fe20008000000 */
[----:B------:R-:W-:Y:S01]  /*0130*/  UISETP.NE.AND UP1, UPT, UR7, URZ, UPT ;  /* 0x000000ff0700728c */ /* 0x000fe2000bf25270 */
[----:B------:R-:W-:Y:S10]  /*0140*/  BRA.U !UP0, `(.L_x_1) ;  /* 0x0000000508287547 */ /* 0x000ff4000b800000 */
[----:B------:R-:W0:Y:S01]  /*0150*/  LDC.64 R8, c[0x0][0x388] ;  /* 0x0000e200ff087b82 */ /* 0x000e220000000a00 */
[----:B------:R-:W-:Y:S01]  /*0160*/  ULOP3.LUT UR4, UR4, 0x7ffffff8, URZ, 0xc0, !UPT ;  /* 0x7ffffff804047892 */ /* 0x000fe2000f8ec0ff */
[----:B------:R-:W-:Y:S01]  /*0170*/  MOV R0, RZ ;  /* 0x000000ff00007202 */ /* 0x000fe20000000f00 */
[----:B------:R-:W-:Y:S01]  /*0180*/  IMAD.MOV.U32 R5, RZ, RZ, RZ ;  /* 0x000000ffff057224 */ /* 0x000fe200078e00ff */
[----:B------:R-:W1:Y:S03]  /*0190*/  LDCU UR5, c[0x0][0x398] ;  /* 0x00007300ff0577ac */ /* 0x000e660008000800 */
[----:B------:R-:W-:-:S07]  /*01a0*/  MOV R3, UR4 ;  /* 0x0000000400037c02 */ /* 0x000fce0008000f00 */
.L_x_2:
[----:B------:R-:W-:Y:S02]  /*01b0*/  IMAD.IADD R27, R4, 0x1, R5 ;  /* 0x00000001041b7824 */ /* 0x000fe400078e0205 */
[----:B0-----:R-:W-:-:S03]  /*01c0*/  IMAD.WIDE.U32 R14, R5, 0x4, R8 ;  /* 0x00000004050e7825 */ /* 0x001fc600078e0008 */
[----:B-1----:R-:W-:-:S04]  /*01d0*/  ISETP.GE.AND P6, PT, R27, UR5, PT ;  /* 0x000000051b007c0c */ /* 0x002fc8000bfc6270 */
[----:B------:R-:W-:-:S13]  /*01e0*/  ISETP.LT.OR P6, PT, R27, RZ, P6 ;  /* 0x000000ff1b00720c */ /* 0x000fda00037c1670 */
[----:B------:R-:W0:Y:S01]  /*01f0*/  @!P6 LDC.64 R6, c[0x0][0x380] ;  /* 0x0000e000ff06eb82 */ /* 0x000e220000000a00 */
[----:B------:R-:W2:Y:S01]  /*0200*/  @!P6 LDG.E R10, desc[UR8][R14.64] ;  /* 0x000000080e0ae981 */ /* 0x000ea2000c1e1900 */
[----:B0-----:R-:W-:-:S05]  /*0210*/  @!P6 IMAD.WIDE.U32 R6, R27, 0x4, R6 ;  /* 0x000000041b06e825 */ /* 0x001fca00078e0006 */
[----:B------:R0:W2:Y:S01]  /*0220*/  @!P6 LDG.E R11, desc[UR8][R6.64] ;  /* 0x00000008060be981 */ /* 0x0000a2000c1e1900 */
[C---:B------:R-:W-:Y:S01]  /*0230*/  VIADD R17, R27.reuse, 0x2 ;  /* 0x000000021b117836 */ /* 0x040fe20000000000 */
[----:B------:R-:W-:-:S04]  /*0240*/  IADD3 R16, PT, PT, R27, 0x1, RZ ;  /* 0x000000011b107810 */ /* 0x000fc80007ffe0ff */
[C---:B------:R-:W-:Y:S02]  /*0250*/  ISETP.GE.AND P5, PT, R16.reuse, UR5, PT ;  /* 0x0000000510007c0c */ /* 0x040fe4000bfa6270 */
[C---:B------:R-:W-:Y:S02]  /*0260*/  ISETP.GE.AND P4, PT, R17.reuse, UR5, PT ;  /* 0x0000000511007c0c */ /* 0x040fe4000bf86270 */
[----:B------:R-:W-:Y:S02]  /*0270*/  ISETP.LT.OR P5, PT, R16, RZ, P5 ;  /* 0x000000ff1000720c */ /* 0x000fe40002fa1670 */
[----:B------:R-:W-:Y:S01]  /*0280*/  ISETP.LT.OR P4, PT, R17, RZ, P4 ;  /* 0x000000ff1100720c */ /* 0x000fe20002781670 */
[C---:B0-----:R-:W-:Y:S01]  /*0290*/  VIADD R6, R27.reuse, 0x4 ;  /* 0x000000041b067836 */ /* 0x041fe20000000000 */
[C---:B------:R-:W-:Y:S02]  /*02a0*/  IADD3 R23, PT, PT, R27.reuse, 0x3, RZ ;  /* 0x000000031b177810 */ /* 0x040fe40007ffe0ff */
[----:B------:R-:W-:-:S02]  /*02b0*/  IADD3 R7, PT, PT, R27, 0x5, RZ ;  /* 0x000000051b077810 */ /* 0x000fc40007ffe0ff */
[C---:B------:R-:W-:Y:S02]  /*02c0*/  ISETP.GE.AND P3, PT, R23.reuse, UR5, PT ;  /* 0x0000000517007c0c */ /* 0x040fe4000bf66270 */
[C---:B------:R-:W-:Y:S02]  /*02d0*/  ISETP.GE.AND P2, PT, R6.reuse, UR5, PT ;  /* 0x0000000506007c0c */ /* 0x040fe4000bf46270 */
[----:B------:R-:W-:Y:S01]  /*02e0*/  ISETP.LT.OR P3, PT, R23, RZ, P3 ;  /* 0x000000ff1700720c */ /* 0x000fe20001f61670 */
[----:B------:R-:W0:Y:S01]  /*02f0*/  @!P5 LDC.64 R28, c[0x0][0x380] ;  /* 0x0000e000ff1cdb82 */ /* 0x000e220000000a00 */
[----:B------:R-:W-:Y:S01]  /*0300*/  ISETP.GE.AND P1, PT, R7, UR5, PT ;  /* 0x0000000507007c0c */ /* 0x000fe2000bf26270 */
[----:B------:R-:W-:Y:S01]  /*0310*/  VIADD R25, R27, 0x6 ;  /* 0x000000061b197836 */ /* 0x000fe20000000000 */
[----:B------:R-:W-:Y:S01]  /*0320*/  ISETP.LT.OR P2, PT, R6, RZ, P2 ;  /* 0x000000ff0600720c */ /* 0x000fe20001741670 */
[----:B------:R-:W3:Y:S04]  /*0330*/  @!P5 LDG.E R24, desc[UR8][R14.64+0x4] ;  /* 0x000004080e18d981 */ /* 0x000ee8000c1e1900 */
[----:B------:R-:W1:Y:S01]  /*0340*/  @!P4 LDC.64 R20, c[0x0][0x380] ;  /* 0x0000e000ff14cb82 */ /* 0x000e620000000a00 */
[----:B------:R-:W-:-:S02]  /*0350*/  ISETP.LT.OR P1, PT, R7, RZ, P1 ;  /* 0x000000ff0700720c */ /* 0x000fc40000f21670 */
[----:B------:R-:W-:-:S04]  /*0360*/  ISETP.GE.AND P0, PT, R25, UR5, PT ;  /* 0x0000000519007c0c */ /* 0x000fc8000bf06270 */
[----:B------:R-:W-:Y:S01]  /*0370*/  ISETP.LT.OR P0, PT, R25, RZ, P0 ;  /* 0x000000ff1900720c */ /* 0x000fe20000701670 */
[----:B------:R-:W4:Y:S01]  /*0380*/  @!P3 LDC.64 R18, c[0x0][0x380] ;  /* 0x0000e000ff12bb82 */ /* 0x000f220000000a00 */
[----:B------:R-:W-:Y:S01]  /*0390*/  IADD3 R27, PT, PT, R27, 0x7, RZ ;  /* 0x000000071b1b7810 */ /* 0x000fe20007ffe0ff */
[----:B------:R-:W5:Y:S06]  /*03a0*/  @!P2 LDG.E R26, desc[UR8][R14.64+0x10] ;  /* 0x000010080e1aa981 */ /* 0x000f6c000c1e1900 */
[----:B------:R-:W4:Y:S01]  /*03b0*/  @!P2 LDC.64 R12, c[0x0][0x380] ;  /* 0x0000e000ff0cab82 */ /* 0x000f220000000a00 */
[----:B0-----:R-:W-:-:S06]  /*03c0*/  @!P5 IMAD.WIDE.U32 R28, R16, 0x4, R28 ;  /* 0x00000004101cd825 */ /* 0x001fcc00078e001c */
[----:B------:R-:W3:Y:S01]  /*03d0*/  @!P5 LDG.E R29, desc[UR8][R28.64] ;  /* 0x000000081c1dd981 */ /* 0x000ee2000c1e1900 */
[----:B-1----:R-:W-:Y:S02]  /*03e0*/  @!P4 IMAD.WIDE.U32 R20, R17, 0x4, R20 ;  /* 0x000000041114c825 */ /* 0x002fe400078e0014 */
[----:B------:R-:W0:Y:S04]  /*03f0*/  @!P0 LDC.64 R16, c[0x0][0x380] ;  /* 0x0000e000ff108b82 */ /* 0x000e280000000a00 */
[----:B------:R-:W5:Y:S01]  /*0400*/  @!P4 LDG.E R21, desc[UR8][R20.64] ;  /* 0x000000081415c981 */ /* 0x000f62000c1e1900 */
[----:B----4-:R-:W-:-:S06]  /*0410*/  @!P3 IMAD.WIDE.U32 R18, R23, 0x4, R18 ;  /* 0x000000041712b825 */ /* 0x010fcc00078e0012 */
[----:B------:R-:W4:Y:S01]  /*0420*/  @!P3 LDG.E R19, desc[UR8][R18.64] ;  /* 0x000000081213b981 */ /* 0x000f22000c1e1900 */
[----:B------:R-:W-:-:S03]  /*0430*/  @!P2 IMAD.WIDE.U32 R12, R6, 0x4, R12 ;  /* 0x00000004060ca825 */ /* 0x000fc600078e000c */
[----:B------:R-:W5:Y:S04]  /*0440*/  @!P4 LDG.E R6, desc[UR8][R14.64+0x8] ;  /* 0x000008080e06c981 */ /* 0x000f68000c1e1900 */
[----:B------:R-:W4:Y:S01]  /*0450*/  @!P2 LDG.E R13, desc[UR8][R12.64] ;  /* 0x000000080c0da981 */ /* 0x000f22000c1e1900 */
[----:B0-----:R-:W-:-:S03]  /*0460*/  @!P0 IMAD.WIDE.U32 R16, R25, 0x4, R16 ;  /* 0x0000000419108825 */ /* 0x001fc600078e0010 */
[----:B------:R-:W4:Y:S04]  /*0470*/  @!P0 LDG.E R18, desc[UR8][R14.64+0x18] ;  /* 0x000018080e128981 */ /* 0x000f28000c1e1900 */
[----:B------:R-:W4:Y:S04]  /*0480*/  @!P1 LDG.E R25, desc[UR8][R14.64+0x14] ;  /* 0x000014080e199981 */ /* 0x000f28000c1e1900 */
[----:B------:R-:W4:Y:S01]  /*0490*/  @!P0 LDG.E R17, desc[UR8][R16.64] ;  /* 0x0000000810118981 */ /* 0x000f22000c1e1900 */
[----:B--2---:R-:W-:Y:S02]  /*04a0*/  @!P6 FFMA R0, R11, R10, R0 ;  /* 0x0000000a0b00e223 */ /* 0x004fe40000000000 */
[----:B------:R-:W0:Y:S01]  /*04b0*/  @!P1 LDC.64 R10, c[0x0][0x380] ;  /* 0x0000e000ff0a9b82 */ /* 0x000e220000000a00 */
[----:B------:R-:W-:-:S04]  /*04c0*/  ISETP.GE.AND P6, PT, R27, UR5, PT ;  /* 0x000000051b007c0c */ /* 0x000fc8000bfc6270 */
[----:B------:R-:W-:-:S13]  /*04d0*/  ISETP.LT.OR P6, PT, R27, RZ, P6 ;  /* 0x000000ff1b00720c */ /* 0x000fda00037c1670 */
[----:B------:R-:W1:Y:S01]  /*04e0*/  @!P6 LDC.64 R22, c[0x0][0x380] ;  /* 0x0000e000ff16eb82 */ /* 0x000e620000000a00 */
[----:B------:R-:W2:Y:S01]  /*04f0*/  @!P6 LDG.E R20, desc[UR8][R14.64+0x1c] ;  /* 0x00001c080e14e981 */ /* 0x000ea2000c1e1900 */
[----:B0-----:R-:W-:-:S03]  /*0500*/  @!P1 IMAD.WIDE.U32 R10, R7, 0x4, R10 ;  /* 0x00000004070a9825 */ /* 0x001fc600078e000a */
[----:B------:R-:W4:Y:S04]  /*0510*/  @!P3 LDG.E R7, desc[UR8][R14.64+0xc] ;  /* 0x00000c080e07b981 */ /* 0x000f28000c1e1900 */
[----:B------:R-:W2:Y:S01]  /*0520*/  @!P1 LDG.E R11, desc[UR8][R10.64] ;  /* 0x000000080a0b9981 */ /* 0x000ea2000c1e1900 */
[----:B-1----:R-:W-:-:S06]  /*0530*/  @!P6 IMAD.WIDE.U32 R22, R27, 0x4, R22 ;  /* 0x000000041b16e825 */ /* 0x002fcc00078e0016 */
[----:B------:R-:W2:Y:S01]  /*0540*/  @!P6 LDG.E R23, desc[UR8][R22.64] ;  /* 0x000000081617e981 */ /* 0x000ea2000c1e1900 */
[----:B---3--:R-:W-:Y:S01]  /*0550*/  @!P5 FFMA R0, R29, R24, R0 ;  /* 0x000000181d00d223 */ /* 0x008fe20000000000 */
[----:B------:R-:W-:-:S03]  /*0560*/  IADD3 R5, PT, PT, R5, 0x8, RZ ;  /* 0x0000000805057810 */ /* 0x000fc60007ffe0ff */
[----:B-----5:R-:W-:-:S04]  /*0570*/  @!P4 FFMA R0, R21, R6, R0 ;  /* 0x000000061500c223 */ /* 0x020fc80000000000 */
[----:B----4-:R-:W-:-:S04]  /*0580*/  @!P3 FFMA R0, R19, R7, R0 ;  /* 0x000000071300b223 */ /* 0x010fc80000000000 */
[----:B------:R-:W-:-:S04]  /*0590*/  @!P2 FFMA R0, R13, R26, R0 ;  /* 0x0000001a0d00a223 */ /* 0x000fc80000000000 */
[----:B--2---:R-:W-:Y:S01]  /*05a0*/  @!P1 FFMA R0, R11, R25, R0 ;  /* 0x000000190b009223 */ /* 0x004fe20000000000 */
[----:B------:R-:W-:-:S03]  /*05b0*/  ISETP.NE.AND P1, PT, R5, R3, PT ;  /* 0x000000030500720c */ /* 0x000fc60003f25270 */
[----:B------:R-:W-:-:S04]  /*05c0*/  @!P0 FFMA R0, R17, R18, R0 ;  /* 0x0000001211008223 */ /* 0x000fc80000000000 */
[----:B------:R-:W-:-:S06]  /*05d0*/  @!P6 FFMA R0, R23, R20, R0 ;  /* 0x000000141700e223 */ /* 0x000fcc0000000000 */
[----:B------:R-:W-:Y:S05]  /*05e0*/  @P1 BRA `(.L_x_2) ;  /* 0xfffffff800f01947 */ /* 0x000fea000383ffff */
.L_x_1:
[----:B------:R-:W-:Y:S05]  /*05f0*/  BRA.U !UP1, `(.L_x_0) ;  /* 0x0000000509387547 */ /* 0x000fea000b800000 */
[----:B------:R-:W0:Y:S01]  /*0600*/  LDCU UR4, c[0x0][0x39c] ;  /* 0x00007380ff0477ac */ /* 0x000e220008000800 */
[----:B------:R-:W-:Y:S02]  /*0610*/  UISETP.GE.U32.AND UP0, UPT, UR7, 0x4, UPT ;  /* 0x000000040700788c */ /* 0x000fe4000bf06070 */
[----:B0-----:R-:W-:-:S04]  /*0620*/  ULOP3.LUT UR6, UR4, 0x3, URZ, 0xc0, !UPT ;  /* 0x0000000304067892 */ /* 0x001fc8000f8ec0ff */
[----:B------:R-:W-:-:S03]  /*0630*/  UISETP.NE.AND UP1, UPT, UR6, URZ, UPT ;  /* 0x000000ff0600728c */ /* 0x000fc6000bf25270 */
[----:B------:R-:W-:Y:S08]  /*0640*/  BRA.U !UP0, `(.L_x_3) ;  /* 0x00000001088c7547 */ /* 0x000ff0000b800000 */
[----:B------:R-:W-:Y:S01]  /*0650*/  IMAD.IADD R17, R4, 0x1, R3 ;  /* 0x0000000104117824 */ /* 0x000fe200078e0203 */
[----:B------:R-:W0:Y:S03]  /*0660*/  LDC.64 R8, c[0x0][0x388] ;  /* 0x0000e200ff087b82 */ /* 0x000e260000000a00 */
[C---:B------:R-:W-:Y:S01]  /*0670*/  VIADD R5, R17.reuse, 0x3 ;  /* 0x0000000311057836 */ /* 0x040fe20000000000 */
[C---:B------:R-:W-:Y:S02]  /*0680*/  ISETP.GE.AND P0, PT, R17.reuse, UR5, PT ;  /* 0x0000000511007c0c */ /* 0x040fe4000bf06270 */
[C---:B------:R-:W-:Y:S02]  /*0690*/  IADD3 R19, PT, PT, R17.reuse, 0x1, RZ ;  /* 0x0000000111137810 */ /* 0x040fe40007ffe0ff */
[C---:B------:R-:W-:Y:S02]  /*06a0*/  IADD3 R21, PT, PT, R17.reuse, 0x2, RZ ;  /* 0x0000000211157810 */ /* 0x040fe40007ffe0ff */
[----:B------:R-:W-:-:S02]  /*06b0*/  ISETP.LT.OR P0, PT, R17, RZ, P0 ;  /* 0x000000ff1100720c */ /* 0x000fc40000701670 */
[----:B------:R-:W-:Y:S02]  /*06c0*/  ISETP.GE.AND P1, PT, R19, UR5, PT ;  /* 0x0000000513007c0c */ /* 0x000fe4000bf26270 */
[----:B------:R-:W-:Y:S02]  /*06d0*/  ISETP.GE.AND P2, PT, R21, UR5, PT ;  /* 0x0000000515007c0c */ /* 0x000fe4000bf46270 */
[----:B------:R-:W-:Y:S02]  /*06e0*/  ISETP.LT.OR P1, PT, R19, RZ, P1 ;  /* 0x000000ff1300720c */ /* 0x000fe40000f21670 */
[----:B------:R-:W-:Y:S02]  /*06f0*/  ISETP.LT.OR P2, PT, R21, RZ, P2 ;  /* 0x000000ff1500720c */ /* 0x000fe40001741670 */
[----:B------:R-:W-:-:S03]  /*0700*/  ISETP.GE.AND P3, PT, R5, UR5, PT ;  /* 0x0000000505007c0c */ /* 0x000fc6000bf66270 */
[----:B------:R-:W1:Y:S01]  /*0710*/  @!P0 LDC.64 R14, c[0x0][0x380] ;  /* 0x0000e000ff0e8b82 */ /* 0x000e620000000a00 */
[----:B------:R-:W-:Y:S01]  /*0720*/  ISETP.LT.OR P3, PT, R5, RZ, P3 ;  /* 0x000000ff0500720c */ /* 0x000fe20001f61670 */
[----:B0-----:R-:W-:-:S05]  /*0730*/  IMAD.WIDE.U32 R8, R3, 0x4, R8 ;  /* 0x0000000403087825 */ /* 0x001fca00078e0008 */
[----:B------:R-:W2:Y:S01]  /*0740*/  @!P0 LDG.E R16, desc[UR8][R8.64] ;  /* 0x0000000808108981 */ /* 0x000ea2000c1e1900 */
[----:B------:R-:W0:Y:S06]  /*0750*/  @!P1 LDC.64 R12, c[0x0][0x380] ;  /* 0x0000e000ff0c9b82 */ /* 0x000e2c0000000a00 */
[----:B------:R-:W3:Y:S02]  /*0760*/  @!P3 LDG.E R18, desc[UR8][R8.64+0xc] ;  /* 0x00000c080812b981 */ /* 0x000ee4000c1e1900 */
[----:B------:R-:W4:Y:S08]  /*0770*/  @!P2 LDC.64 R10, c[0x0][0x380] ;  /* 0x0000e000ff0aab82 */ /* 0x000f300000000a00 */
[----:B------:R-:W5:Y:S01]  /*0780*/  @!P3 LDC.64 R6, c[0x0][0x380] ;  /* 0x0000e000ff06bb82 */ /* 0x000f620000000a00 */
[----:B-1----:R-:W-:-:S02]  /*0790*/  @!P0 IMAD.WIDE.U32 R14, R17, 0x4, R14 ;  /* 0x00000004110e8825 */ /* 0x002fc400078e000e */
[----:B------:R-:W3:Y:S04]  /*07a0*/  @!P1 LDG.E R17, desc[UR8][R8.64+0x4] ;  /* 0x0000040808119981 */ /* 0x000ee8000c1e1900 */
[----:B------:R-:W2:Y:S01]  /*07b0*/  @!P0 LDG.E R15, desc[UR8][R14.64] ;  /* 0x000000080e0f8981 */ /* 0x000ea2000c1e1900 */
[----:B0-----:R-:W-:-:S06]  /*07c0*/  @!P1 IMAD.WIDE.U32 R12, R19, 0x4, R12 ;  /* 0x00000004130c9825 */ /* 0x001fcc00078e000c */
[----:B------:R-:W3:Y:S01]  /*07d0*/  @!P1 LDG.E R13, desc[UR8][R12.64] ;  /* 0x000000080c0d9981 */ /* 0x000ee2000c1e1900 */
[----:B----4-:R-:W-:-:S06]  /*07e0*/  @!P2 IMAD.WIDE.U32 R10, R21, 0x4, R10 ;  /* 0x00000004150aa825 */ /* 0x010fcc00078e000a */
[----:B------:R-:W4:Y:S01]  /*07f0*/  @!P2 LDG.E R11, desc[UR8][R10.64] ;  /* 0x000000080a0ba981 */ /* 0x000f22000c1e1900 */
[----:B-----5:R-:W-:-:S03]  /*0800*/  @!P3 IMAD.WIDE.U32 R6, R5, 0x4, R6 ;  /* 0x000000040506b825 */ /* 0x020fc600078e0006 */
[----:B------:R-:W4:Y:S04]  /*0810*/  @!P2 LDG.E R5, desc[UR8][R8.64+0x8] ;  /* 0x000008080805a981 */ /* 0x000f28000c1e1900 */
[----:B------:R-:W5:Y:S01]  /*0820*/  @!P3 LDG.E R7, desc[UR8][R6.64] ;  /* 0x000000080607b981 */ /* 0x000f62000c1e1900 */
[----:B------:R-:W-:Y:S01]  /*0830*/  IADD3 R3, PT, PT, R3, 0x4, RZ ;  /* 0x0000000403037810 */ /* 0x000fe20007ffe0ff */
[----:B--2---:R-:W-:-:S04]  /*0840*/  @!P0 FFMA R0, R15, R16, R0 ;  /* 0x000000100f008223 */ /* 0x004fc80000000000 */
[----:B---3--:R-:W-:-:S04]  /*0850*/  @!P1 FFMA R0, R13, R17, R0 ;  /* 0x000000110d009223 */ /* 0x008fc80000000000 */
[----:B----4-:R-:W-:-:S04]  /*0860*/  @!P2 FFMA R0, R11, R5, R0 ;  /* 0x000000050b00a223 */ /* 0x010fc80000000000 */
[----:B-----5:R-:W-:-:S07]  /*0870*/  @!P3 FFMA R0, R7, R18, R0 ;  /* 0x000000120700b223 */ /* 0x020fce0000000000 */
.L_x_3:
[----:B------:R-:W-:Y:S05]  /*0880*/  BRA.U !UP1, `(.L_x_0) ;  /* 0x0000000109947547 */ /* 0x000fea000b800000 */
[----:B------:R-:W-:Y:S02]  /*0890*/  UISETP.NE.AND UP0, UPT, UR6, 0x1, UPT ;  /* 0x000000010600788c */ /* 0x000fe4000bf05270 */
[----:B------:R-:W-:-:S04]  /*08a0*/  ULOP3.LUT UR4, UR4, 0x1, URZ, 0xc0, !UPT ;  /* 0x0000000104047892 */ /* 0x000fc8000f8ec0ff */
[----:B------:R-:W-:-:S03]  /*08b0*/  UISETP.NE.U32.AND UP1, UPT, UR4, 0x1, UPT ;  /* 0x000000010400788c */ /* 0x000fc6000bf25070 */
[----:B------:R-:W-:Y:S08]  /*08c0*/  BRA.U !UP0, `(.L_x_4) ;  /* 0x00000001084c7547 */ /* 0x000ff0000b800000 */
[----:B------:R-:W-:Y:S01]  /*08d0*/  IADD3 R5, PT, PT, R4, R3, RZ ;  /* 0x0000000304057210 */ /* 0x000fe20007ffe0ff */
[----:B------:R-:W0:Y:S03]  /*08e0*/  LDC.64 R6, c[0x0][0x388] ;  /* 0x0000e200ff067b82 */ /* 0x000e260000000a00 */
[C---:B------:R-:W-:Y:S01]  /*08f0*/  ISETP.GE.AND P0, PT, R5.reuse, UR5, PT ;  /* 0x0000000505007c0c */ /* 0x040fe2000bf06270 */
[----:B------:R-:W-:-:S03]  /*0900*/  VIADD R15, R5, 0x1 ;  /* 0x00000001050f7836 */ /* 0x000fc60000000000 */
[----:B------:R-:W-:Y:S02]  /*0910*/  ISETP.LT.OR P0, PT, R5, RZ, P0 ;  /* 0x000000ff0500720c */ /* 0x000fe40000701670 */
[----:B------:R-:W-:-:S04]  /*0920*/  ISETP.GE.AND P1, PT, R15, UR5, PT ;  /* 0x000000050f007c0c */ /* 0x000fc8000bf26270 */
[----:B------:R-:W-:-:S07]  /*0930*/  ISETP.LT.OR P1, PT, R15, RZ, P1 ;  /* 0x000000ff0f00720c */ /* 0x000fce0000f21670 */
[----:B------:R-:W1:Y:S01]  /*0940*/  @!P0 LDC.64 R8, c[0x0][0x380] ;  /* 0x0000e000ff088b82 */ /* 0x000e620000000a00 */
[----:B0-----:R-:W-:-:S07]  /*0950*/  IMAD.WIDE.U32 R10, R3, 0x4, R6 ;  /* 0x00000004030a7825 */ /* 0x001fce00078e0006 */
[----:B------:R-:W0:Y:S01]  /*0960*/  @!P1 LDC.64 R12, c[0x0][0x380] ;  /* 0x0000e000ff0c9b82 */ /* 0x000e220000000a00 */
[----:B-1----:R-:W-:Y:S02]  /*0970*/  @!P0 IMAD.WIDE.U32 R6, R5, 0x4, R8 ;  /* 0x0000000405068825 */ /* 0x002fe400078e0008 */
[----:B------:R-:W2:Y:S04]  /*0980*/  @!P0 LDG.E R5, desc[UR8][R10.64] ;  /* 0x000000080a058981 */ /* 0x000ea8000c1e1900 */
[----:B------:R-:W2:Y:S01]  /*0990*/  @!P0 LDG.E R7, desc[UR8][R6.64] ;  /* 0x0000000806078981 */ /* 0x000ea2000c1e1900 */
[----:B0-----:R-:W-:-:S03]  /*09a0*/  @!P1 IMAD.WIDE.U32 R8, R15, 0x4, R12 ;  /* 0x000000040f089825 */ /* 0x001fc600078e000c */
[----:B------:R-:W3:Y:S04]  /*09b0*/  @!P1 LDG.E R12, desc[UR8][R10.64+0x4] ;  /* 0x000004080a0c9981 */ /* 0x000ee8000c1e1900 */
[----:B------:R-:W3:Y:S01]  /*09c0*/  @!P1 LDG.E R9, desc[UR8][R8.64] ;  /* 0x0000000808099981 */ /* 0x000ee2000c1e1900 */
[----:B------:R-:W-:Y:S01]  /*09d0*/  IADD3 R3, PT, PT, R3, 0x2, RZ ;  /* 0x0000000203037810 */ /* 0x000fe20007ffe0ff */
[----:B--2---:R-:W-:-:S04]  /*09e0*/  @!P0 FFMA R0, R7, R5, R0 ;  /* 0x0000000507008223 */ /* 0x004fc80000000000 */
[----:B---3--:R-:W-:-:S07]  /*09f0*/  @!P1 FFMA R0, R9, R12, R0 ;  /* 0x0000000c09009223 */ /* 0x008fce0000000000 */
.L_x_4:
[----:B------:R-:W-:Y:S05]  /*0a00*/  BRA.U UP1, `(.L_x_0) ;  /* 0x0000000101347547 */ /* 0x000fea000b800000 */
[----:B------:R-:W-:Y:S01]  /*0a10*/  IADD3 R9, PT, PT, R4, R3, RZ ;  /* 0x0000000304097210 */ /* 0x000fe20007ffe0ff */
[----:B------:R-:W-:Y:S03]  /*0a20*/  BSSY.RECONVERGENT B0, `(.L_x_0) ;  /* 0x000000b000007945 */ /* 0x000fe60003800200 */
[----:B------:R-:W-:-:S04]  /*0a30*/  ISETP.GE.AND P0, PT, R9, UR5, PT ;  /* 0x0000000509007c0c */ /* 0x000fc8000bf06270 */
[----:B------:R-:W-:-:S13]  /*0a40*/  ISETP.LT.OR P0, PT, R9, RZ, P0 ;  /* 0x000000ff0900720c */ /* 0x000fda0000701670 */
[----:B------:R-:W-:Y:S05]  /*0a50*/  @P0 BRA `(.L_x_5) ;  /* 0x00000000001c0947 */ /* 0x000fea0003800000 */
[----:B------:R-:W0:Y:S08]  /*0a60*/  LDC.64 R4, c[0x0][0x380] ;  /* 0x0000e000ff047b82 */ /* 0x000e300000000a00 */
[----:B------:R-:W1:Y:S01]  /*0a70*/  LDC.64 R6, c[0x0][0x388] ;  /* 0x0000e200ff067b82 */ /* 0x000e620000000a00 */
[----:B0-----:R-:W-:-:S06]  /*0a80*/  IMAD.WIDE.U32 R4, R9, 0x4, R4 ;  /* 0x0000000409047825 */ /* 0x001fcc00078e0004 */
[----:B------:R-:W2:Y:S01]  /*0a90*/  LDG.E R5, desc[UR8][R4.64] ;  /* 0x0000000804057981 */ /* 0x000ea2000c1e1900 */
[----:B-1----:R-:W-:-:S06]  /*0aa0*/  IMAD.WIDE.U32 R6, R3, 0x4, R6 ;  /* 0x0000000403067825 */ /* 0x002fcc00078e0006 */
[----:B------:R-:W2:Y:S02]  /*0ab0*/  LDG.E R6, desc[UR8][R6.64] ;  /* 0x0000000806067981 */ /* 0x000ea4000c1e1900 */
[----:B--2---:R-:W-:-:S07]  /*0ac0*/  FFMA R0, R5, R6, R0 ;  /* 0x0000000605007223 */ /* 0x004fce0000000000 */
.L_x_5:
[----:B------:R-:W-:Y:S05]  /*0ad0*/  BSYNC.RECONVERGENT B0 ;  /* 0x0000000000007941 */ /* 0x000fea0003800200 */
.L_x_0:
[----:B------:R-:W0:Y:S02]  /*0ae0*/  LDC.64 R4, c[0x0][0x390] ;  /* 0x0000e400ff047b82 */ /* 0x000e240000000a00 */
[----:B0-----:R-:W-:-:S05]  /*0af0*/  IMAD.WIDE R2, R2, 0x4, R4 ;  /* 0x0000000402027825 */ /* 0x001fca00078e0204 */
[----:B------:R-:W-:Y:S01]  /*0b00*/  STG.E desc[UR8][R2.64], R0 ;  /* 0x0000000002007986 */ /* 0x000fe2000c101908 */
[----:B------:R-:W-:Y:S05]  /*0b10*/  EXIT ;  /* 0x000000000000794d */ /* 0x000fea0003800000 */
.L_x_6:
[----:B------:R-:W-:-:S00]  /*0b20*/  BRA `(.L_x_6) ;  /* 0xfffffffc00fc7947 */ /* 0x000fc0000383ffff */
[----:B------:R-:W-:-:S00]  /*0b30*/  NOP ;  /* 0x0000000000007918 */ /* 0x000fc00000000000 */
        /* <DEDUP_REMOVED lines=12> */
.L_x_12:


//--------------------- .text._Z22matrix_multiply_customPfS_S_i --------------------------
	.section	.text._Z22matrix_multiply_customPfS_S_i,"ax",@progbits
	.align	128
        .global         _Z22matrix_multiply_customPfS_S_i
        .type           _Z22matrix_multiply_customPfS_S_i,@function
        .size           _Z22matrix_multiply_customPfS_S_i,(.L_x_13 - _Z22matrix_multiply_customPfS_S_i)
        .other          _Z22matrix_multiply_customPfS_S_i,@"STO_CUDA_ENTRY STV_DEFAULT"
_Z22matrix_multiply_customPfS_S_i:
.text._Z22matrix_multiply_customPfS_S_i:
[----:B------:R-:W-:Y:S01]  /*0000*/  LDC R1, c[0x0][0x37c] ;  /* 0x0000df00ff017b82 */ /* 0x000fe20000000800 */
[----:B------:R-:W0:Y:S07]  /*0010*/  S2R R0, SR_TID.Y ;  /* 0x0000000000007919 */ /* 0x000e2e0000002200 */
[----:B------:R-:W0:Y:S01]  /*0020*/  S2UR UR4, SR_CTAID.Y ;  /* 0x00000000000479c3 */ /* 0x000e220000002600 */
[----:B------:R-:W1:Y:S01]  /*0030*/  LDCU UR20, c[0x0][0x398] ;  /* 0x00007300ff1477ac */ /* 0x000e620008000800 */
[----:B------:R-:W2:Y:S06]  /*0040*/  S2R R3, SR_TID.X ;  /* 0x0000000000037919 */ /* 0x000eac0000002100 */
[----:B------:R-:W0:Y:S08]  /*0050*/  LDC R13, c[0x0][0x364] ;  /* 0x0000d900ff0d7b82 */ /* 0x000e300000000800 */
[----:B------:R-:W2:Y:S08]  /*0060*/  S2UR UR5, SR_CTAID.X ;  /* 0x00000000000579c3 */ /* 0x000eb00000002500 */
[----:B------:R-:W2:Y:S01]  /*0070*/  LDC R2, c[0x0][0x360] ;  /* 0x0000d800ff027b82 */ /* 0x000ea20000000800 */
[----:B0-----:R-:W-:-:S02]  /*0080*/  IMAD R13, R13, UR4, R0 ;  /* 0x000000040d0d7c24 */ /* 0x001fc4000f8e0200 */
[----:B--2---:R-:W-:-:S05]  /*0090*/  IMAD R0, R2, UR5, R3 ;  /* 0x0000000502007c24 */ /* 0x004fca000f8e0203 */
[----:B------:R-:W-:-:S04]  /*00a0*/  VIMNMX R2, PT, PT, R13, R0, !PT ;  /* 0x000000000d027248 */ /* 0x000fc80007fe0100 */
[----:B-1----:R-:W-:-:S13]  /*00b0*/  ISETP.GE.AND P0, PT, R2, UR20, PT ;  /* 0x0000001402007c0c */ /* 0x002fda000bf06270 */
[----:B------:R-:W-:Y:S05]  /*00c0*/  @P0 EXIT ;  /* 0x000000000000094d */ /* 0x000fea0003800000 */
[----:B------:R-:W-:Y:S01]  /*00d0*/  UISETP.GE.U32.AND UP0, UPT, UR20, 0x8, UPT ;  /* 0x000000081400788c */ /* 0x000fe2000bf06070 */
[----:B------:R-:W-:Y:S02]  /*00e0*/  HFMA2 R12, -RZ, RZ, 0, 0 ;  /* 0x00000000ff0c7431 */ /* 0x000fe400000001ff */
[----:B------:R-:W-:Y:S01]  /*00f0*/  IMAD R13, R13, UR20, RZ ;  /* 0x000000140d0d7c24 */ /* 0x000fe2000f8e02ff */
[----:B------:R-:W-:Y:S01]  /*0100*/  UMOV UR4, URZ ;  /* 0x000000ff00047c82 */ /* 0x000fe20008000000 */
[----:B------:R-:W0:Y:S04]  /*0110*/  LDCU.64 UR18, c[0x0][0x358] ;  /* 0x00006b00ff1277ac */ /* 0x000e280008000a00 */
[----:B------:R-:W-:Y:S05]  /*0120*/  BRA.U !UP0, `(.L_x_7) ;  /* 0x0000000508047547 */ /* 0x000fea000b800000 */
[----:B------:R-:W1:Y:S01]  /*0130*/  LDCU.128 UR24, c[0x0][0x380] ;  /* 0x00007000ff1877ac */ /* 0x000e620008000c00 */
[----:B------:R-:W-:Y:S02]  /*0140*/  MOV R12, RZ ;  /* 0x000000ff000c7202 */ /* 0x000fe40000000f00 */
[----:B------:R-:W-:Y:S01]  /*0150*/  MOV R14, R0 ;  /* 0x00000000000e7202 */ /* 0x000fe20000000f00 */
[----:B------:R-:W-:-:S04]  /*0160*/  ULOP3.LUT UR4, UR20, 0x7ffffff8, URZ, 0xc0, !UPT ;  /* 0x7ffffff814047892 */ /* 0x000fc8000f8ec0ff */
[----:B------:R-:W-:Y:S01]  /*0170*/  UIADD3 UR5, UPT, UPT, -UR4, URZ, URZ ;  /* 0x000000ff04057290 */ /* 0x000fe2000fffe1ff */
[----:B-1----:R-:W-:Y:S01]  /*0180*/  MOV R2, UR24 ;  /* 0x0000001800027c02 */ /* 0x002fe20008000f00 */
[----:B------:R-:W-:Y:S01]  /*0190*/  UIMAD.WIDE UR6, UR20, 0x8, UR26 ;  /* 0x00000008140678a5 */ /* 0x000fe2000f8e021a */
[----:B------:R-:W-:Y:S01]  /*01a0*/  MOV R3, UR25 ;  /* 0x0000001900037c02 */ /* 0x000fe20008000f00 */
[----:B------:R-:W-:Y:S02]  /*01b0*/  UIMAD.WIDE UR8, UR20, 0xc, UR26 ;  /* 0x0000000c140878a5 */ /* 0x000fe4000f8e021a */
[----:B------:R-:W-:Y:S01]  /*01c0*/  UIMAD.WIDE UR10, UR20, 0x10, UR26 ;  /* 0x00000010140a78a5 */ /* 0x000fe2000f8e021a */
[----:B------:R-:W-:Y:S01]  /*01d0*/  IMAD.WIDE.U32 R2, R13, 0x4, R2 ;  /* 0x000000040d027825 */ /* 0x000fe200078e0002 */
[----:B------:R-:W-:Y:S02]  /*01e0*/  UIMAD.WIDE UR12, UR20, 0x14, UR26 ;  /* 0x00000014140c78a5 */ /* 0x000fe4000f8e021a */
[----:B------:R-:W-:Y:S01]  /*01f0*/  UIMAD.WIDE UR14, UR20, 0x18, UR26 ;  /* 0x00000018140e78a5 */ /* 0x000fe2000f8e021a */
[----:B------:R-:W-:Y:S01]  /*0200*/  IADD3 R2, P0, PT, R2, 0x10, RZ ;  /* 0x0000001002027810 */ /* 0x000fe20007f1e0ff */
[----:B------:R-:W-:-:S03]  /*0210*/  UIMAD.WIDE UR16, UR20, 0x1c, UR26 ;  /* 0x0000001c141078a5 */ /* 0x000fc6000f8e021a */
[----:B------:R-:W-:-:S09]  /*0220*/  IADD3.X R3, PT, PT, RZ, R3, RZ, P0, !PT ;  /* 0x00000003ff037210 */ /* 0x000fd200007fe4ff */
.L_x_8:
[----:B------:R-:W-:Y:S01]  /*0230*/  UIMAD.WIDE UR22, UR20, 0x4, UR26 ;  /* 0x00000004141678a5 */ /* 0x000fe2000f8e021a */
[----:B------:R-:W-:Y:S02]  /*0240*/  IMAD.MOV.U32 R23, RZ, RZ, 0x4 ;  /* 0x00000004ff177424 */ /* 0x000fe400078e00ff */
[----:B------:R-:W-:Y:S01]  /*0250*/  HFMA2 R11, -RZ, RZ, 0, 2.384185791015625e-07 ;  /* 0x00000004ff0b7431 */ /* 0x000fe200000001ff */
[----:B------:R-:W-:Y:S01]  /*0260*/  MOV R25, 0x4 ;  /* 0x0000000400197802 */ /* 0x000fe20000000f00 */
[----:B0-----:R-:W2:Y:S01]  /*0270*/  LDG.E R21, desc[UR18][R2.64+-0x10] ;  /* 0xfffff01202157981 */ /* 0x001ea2000c1e1900 */
[C---:B------:R-:W-:Y:S01]  /*0280*/  IMAD.WIDE R22, R14.reuse, R23, UR26 ;  /* 0x0000001a0e167e25 */ /* 0x040fe2000f8e0217 */
[----:B------:R-:W-:Y:S02]  /*0290*/  MOV R8, UR22 ;  /* 0x0000001600087c02 */ /* 0x000fe40008000f00 */
[----:B------:R-:W-:Y:S01]  /*02a0*/  MOV R9, UR23 ;  /* 0x0000001700097c02 */ /* 0x000fe20008000f00 */
[----:B------:R-:W3:Y:S02]  /*02b0*/  LDG.E R19, desc[UR18][R2.64+-0xc] ;  /* 0xfffff41202137981 */ /* 0x000ee4000c1e1900 */
[----:B------:R-:W-:-:S02]  /*02c0*/  IMAD.WIDE R8, R14, 0x4, R8 ;  /* 0x000000040e087825 */ /* 0x000fc400078e0208 */
[----:B------:R-:W2:Y:S01]  /*02d0*/  LDG.E R22, desc[UR18][R22.64] ;  /* 0x0000001216167981 */ /* 0x000ea2000c1e1900 */
[----:B------:R-:W-:Y:S01]  /*02e0*/  MOV R5, 0x4 ;  /* 0x0000000400057802 */ /* 0x000fe20000000f00 */
[C---:B------:R-:W-:Y:S02]  /*02f0*/  IMAD.WIDE R24, R14.reuse, R25, UR6 ;  /* 0x000000060e187e25 */ /* 0x040fe4000f8e0219 */
[----:B------:R0:W3:Y:S02]  /*0300*/  LDG.E R20, desc[UR18][R8.64] ;  /* 0x0000001208147981 */ /* 0x0000e4000c1e1900 */
[----:B------:R-:W-:Y:S02]  /*0310*/  IMAD.WIDE R10, R14, R11, UR8 ;  /* 0x000000080e0a7e25 */ /* 0x000fe4000f8e020b */
[----:B------:R-:W4:Y:S04]  /*0320*/  LDG.E R18, desc[UR18][R24.64] ;  /* 0x0000001218127981 */ /* 0x000f28000c1e1900 */
[----:B------:R-:W4:Y:S01]  /*0330*/  LDG.E R17, desc[UR18][R2.64+-0x8] ;  /* 0xfffff81202117981 */ /* 0x000f22000c1e1900 */
[----:B0-----:R-:W-:-:S02]  /*0340*/  HFMA2 R9, -RZ, RZ, 0, 2.384185791015625e-07 ;  /* 0x00000004ff097431 */ /* 0x001fc400000001ff */
[----:B------:R-:W-:Y:S01]  /*0350*/  IMAD.MOV.U32 R7, RZ, RZ, 0x4 ;  /* 0x00000004ff077424 */ /* 0x000fe200078e00ff */
[----:B------:R0:W5:Y:S01]  /*0360*/  LDG.E R16, desc[UR18][R10.64] ;  /* 0x000000120a107981 */ /* 0x000162000c1e1900 */
[----:B------:R-:W-:-:S03]  /*0370*/  IMAD.WIDE R4, R14, R5, UR10 ;  /* 0x0000000a0e047e25 */ /* 0x000fc6000f8e0205 */
[----:B------:R-:W5:Y:S01]  /*0380*/  LDG.E R15, desc[UR18][R2.64+-0x4] ;  /* 0xfffffc12020f7981 */ /* 0x000f62000c1e1900 */
[C---:B------:R-:W-:Y:S01]  /*0390*/  IMAD.WIDE R6, R14.reuse, R7, UR12 ;  /* 0x0000000c0e067e25 */ /* 0x040fe2000f8e0207 */
[----:B------:R-:W-:Y:S02]  /*03a0*/  MOV R27, 0x4 ;  /* 0x00000004001b7802 */ /* 0x000fe40000000f00 */
[----:B------:R1:W5:Y:S01]  /*03b0*/  LDG.E R4, desc[UR18][R4.64] ;  /* 0x0000001204047981 */ /* 0x000362000c1e1900 */
[----:B------:R-:W-:-:S03]  /*03c0*/  IMAD.WIDE R8, R14, R9, UR14 ;  /* 0x0000000e0e087e25 */ /* 0x000fc6000f8e0209 */
[----:B------:R-:W5:Y:S01]  /*03d0*/  LDG.E R23, desc[UR18][R2.64] ;  /* 0x0000001202177981 */ /* 0x000f62000c1e1900 */
[----:B0-----:R-:W-:-:S03]  /*03e0*/  IMAD.WIDE R10, R14, R27, UR16 ;  /* 0x000000100e0a7e25 */ /* 0x001fc6000f8e021b */
[----:B------:R-:W5:Y:S04]  /*03f0*/  LDG.E R7, desc[UR18][R6.64] ;  /* 0x0000001206077981 */ /* 0x000f68000c1e1900 */
[----:B------:R-:W5:Y:S04]  /*0400*/  LDG.E R24, desc[UR18][R2.64+0x4] ;  /* 0x0000041202187981 */ /* 0x000f68000c1e1900 */
[----:B------:R-:W5:Y:S04]  /*0410*/  LDG.E R8, desc[UR18][R8.64] ;  /* 0x0000001208087981 */ /* 0x000f68000c1e1900 */
[----:B------:R-:W5:Y:S04]  /*0420*/  LDG.E R25, desc[UR18][R2.64+0x8] ;  /* 0x0000081202197981 */ /* 0x000f68000c1e1900 */
[----:B------:R-:W5:Y:S04]  /*0430*/  LDG.E R10, desc[UR18][R10.64] ;  /* 0x000000120a0a7981 */ /* 0x000f68000c1e1900 */
[----:B------:R0:W5:Y:S01]  /*0440*/  LDG.E R27, desc[UR18][R2.64+0xc] ;  /* 0x00000c12021b7981 */ /* 0x000162000c1e1900 */
[----:B------:R-:W-:-:S04]  /*0450*/  UIADD3 UR5, UPT, UPT, UR5, 0x8, URZ ;  /* 0x0000000805057890 */ /* 0x000fc8000fffe0ff */
[----:B------:R-:W-:Y:S01]  /*0460*/  UISETP.NE.AND UP0, UPT, UR5, URZ, UPT ;  /* 0x000000ff0500728c */ /* 0x000fe2000bf05270 */
[----:B-1----:R-:W-:Y:S02]  /*0470*/  MOV R5, UR20 ;  /* 0x0000001400057c02 */ /* 0x002fe40008000f00 */
[----:B0-----:R-:W-:Y:S02]  /*0480*/  IADD3 R2, P0, PT, R2, 0x20, RZ ;  /* 0x0000002002027810 */ /* 0x001fe40007f1e0ff */
[----:B------:R-:W-:Y:S02]  /*0490*/  LEA R14, R5, R14, 0x3 ;  /* 0x0000000e050e7211 */ /* 0x000fe400078e18ff */
[----:B------:R-:W-:Y:S01]  /*04a0*/  IADD3.X R3, PT, PT, RZ, R3, RZ, P0, !PT ;  /* 0x00000003ff037210 */ /* 0x000fe200007fe4ff */
[----:B--2---:R-:W-:-:S04]  /*04b0*/  FFMA R22, R21, R22, R12 ;  /* 0x0000001615167223 */ /* 0x004fc8000000000c */
[----:B---3--:R-:W-:-:S04]  /*04c0*/  FFMA R20, R19, R20, R22 ;  /* 0x0000001413147223 */ /* 0x008fc80000000016 */
[----:B----4-:R-:W-:-:S04]  /*04d0*/  FFMA R18, R17, R18, R20 ;  /* 0x0000001211127223 */ /* 0x010fc80000000014 */
[----:B-----5:R-:W-:-:S04]  /*04e0*/  FFMA R16, R15, R16, R18 ;  /* 0x000000100f107223 */ /* 0x020fc80000000012 */
[----:B------:R-:W-:-:S04]  /*04f0*/  FFMA R23, R23, R4, R16 ;  /* 0x0000000417177223 */ /* 0x000fc80000000010 */
[----:B------:R-:W-:-:S04]  /*0500*/  FFMA R24, R24, R7, R23 ;  /* 0x0000000718187223 */ /* 0x000fc80000000017 */
[----:B------:R-:W-:-:S04]  /*0510*/  FFMA R8, R25, R8, R24 ;  /* 0x0000000819087223 */ /* 0x000fc80000000018 */
[----:B------:R-:W-:Y:S01]  /*0520*/  FFMA R12, R27, R10, R8 ;  /* 0x0000000a1b0c7223 */ /* 0x000fe20000000008 */
[----:B------:R-:W-:Y:S06]  /*0530*/  BRA.U UP0, `(.L_x_8) ;  /* 0xfffffffd003c7547 */ /* 0x000fec000b83ffff */
.L_x_7:
[----:B------:R-:W-:-:S04]  /*0540*/  ULOP3.LUT UR6, UR20, 0x7, URZ, 0xc0, !UPT ;  /* 0x0000000714067892 */ /* 0x000fc8000f8ec0ff */
[----:B------:R-:W-:-:S09]  /*0550*/  UISETP.NE.AND UP0, UPT, UR6, URZ, UPT ;  /* 0x000000ff0600728c */ /* 0x000fd2000bf05270 */
[----:B------:R-:W-:Y:S05]  /*0560*/  BRA.U !UP0, `(.L_x_9) ;  /* 0x0000000508387547 */ /* 0x000fea000b800000 */
[----:B------:R-:W-:Y:S02]  /*0570*/  UISETP.GE.U32.AND UP0, UPT, UR6, 0x4, UPT ;  /* 0x000000040600788c */ /* 0x000fe4000bf06070 */
[----:B------:R-:W-:-:S04]  /*0580*/  ULOP3.LUT UR5, UR20, 0x3, URZ, 0xc0, !UPT ;  /* 0x0000000314057892 */ /* 0x000fc8000f8ec0ff */
[----:B------:R-:W-:-:S03]  /*0590*/  UISETP.NE.AND UP1, UPT, UR5, URZ, UPT ;  /* 0x000000ff0500728c */ /* 0x000fc6000bf25270 */
[----:B------:R-:W-:Y:S08]  /*05a0*/  BRA.U !UP0, `(.L_x_10) ;  /* 0x00000001087c7547 */ /* 0x000ff0000b800000 */
[----:B------:R-:W1:Y:S01]  /*05b0*/  LDC.64 R6, c[0x0][0x388] ;  /* 0x0000e200ff067b82 */ /* 0x000e620000000a00 */
[----:B------:R-:W2:Y:S01]  /*05c0*/  LDCU.64 UR6, c[0x0][0x380] ;  /* 0x00007000ff0677ac */ /* 0x000ea20008000a00 */
[----:B------:R-:W-:Y:S01]  /*05d0*/  IMAD.U32 R9, RZ, RZ, UR4 ;  /* 0x00000004ff097e24 */ /* 0x000fe2000f8e00ff */
[C---:B------:R-:W-:Y:S02]  /*05e0*/  IADD3 R3, PT, PT, R13.reuse, UR4, RZ ;  /* 0x000000040d037c10 */ /* 0x040fe4000fffe0ff */
[----:B------:R-:W-:Y:S01]  /*05f0*/  IADD3 R10, P0, PT, R13, UR4, RZ ;  /* 0x000000040d0a7c10 */ /* 0x000fe2000ff1e0ff */
[----:B------:R-:W-:Y:S01]  /*0600*/  IMAD R9, R9, UR20, R0 ;  /* 0x0000001409097c24 */ /* 0x000fe2000f8e0200 */
[----:B------:R-:W-:Y:S01]  /*0610*/  MOV R11, UR20 ;  /* 0x00000014000b7c02 */ /* 0x000fe20008000f00 */
[----:B------:R-:W3:Y:S01]  /*0620*/  LDC.64 R4, c[0x0][0x380] ;  /* 0x0000e000ff047b82 */ /* 0x000ee20000000a00 */
[----:B------:R-:W-:Y:S01]  /*0630*/  MOV R15, UR20 ;  /* 0x00000014000f7c02 */ /* 0x000fe20008000f00 */
[----:B-1----:R-:W-:Y:S01]  /*0640*/  IMAD.WIDE R6, R9, 0x4, R6 ;  /* 0x0000000409067825 */ /* 0x002fe200078e0206 */
[----:B------:R-:W-:-:S05]  /*0650*/  MOV R9, UR20 ;  /* 0x0000001400097c02 */ /* 0x000fca0008000f00 */
[----:B------:R-:W-:Y:S02]  /*0660*/  IMAD.WIDE R8, R9, 0x4, R6 ;  /* 0x0000000409087825 */ /* 0x000fe400078e0206 */
[----:B0-----:R-:W4:Y:S02]  /*0670*/  LDG.E R6, desc[UR18][R6.64] ;  /* 0x0000001206067981 */ /* 0x001f24000c1e1900 */
[----:B---3--:R-:W-:Y:S01]  /*0680*/  IMAD.WIDE.U32 R4, R3, 0x4, R4 ;  /* 0x0000000403047825 */ /* 0x008fe200078e0004 */
[----:B------:R-:W-:Y:S01]  /*0690*/  IADD3.X R3, PT, PT, RZ, RZ, RZ, P0, !PT ;  /* 0x000000ffff037210 */ /* 0x000fe200007fe4ff */
[----:B------:R-:W3:Y:S01]  /*06a0*/  LDG.E R17, desc[UR18][R8.64] ;  /* 0x0000001208117981 */ /* 0x000ee2000c1e1900 */
[----:B--2---:R-:W-:-:S03]  /*06b0*/  LEA R2, P0, R10, UR6, 0x2 ;  /* 0x000000060a027c11 */ /* 0x004fc6000f8010ff */
[----:B------:R-:W4:Y:S01]  /*06c0*/  LDG.E R5, desc[UR18][R4.64] ;  /* 0x0000001204057981 */ /* 0x000f22000c1e1900 */
[----:B------:R-:W-:Y:S01]  /*06d0*/  LEA.HI.X R3, R10, UR7, R3, 0x2, P0 ;  /* 0x000000070a037c11 */ /* 0x000fe200080f1403 */
[----:B------:R-:W-:-:S04]  /*06e0*/  IMAD.WIDE R10, R11, 0x4, R8 ;  /* 0x000000040b0a7825 */ /* 0x000fc800078e0208 */
[----:B------:R-:W3:Y:S01]  /*06f0*/  LDG.E R16, desc[UR18][R2.64+0x4] ;  /* 0x0000041202107981 */ /* 0x000ee2000c1e1900 */
[----:B------:R-:W-:-:S03]  /*0700*/  IMAD.WIDE R14, R15, 0x4, R10 ;  /* 0x000000040f0e7825 */ /* 0x000fc600078e020a */
[----:B------:R-:W2:Y:S04]  /*0710*/  LDG.E R19, desc[UR18][R10.64] ;  /* 0x000000120a137981 */ /* 0x000ea8000c1e1900 */
[----:B------:R-:W2:Y:S04]  /*0720*/  LDG.E R18, desc[UR18][R2.64+0x8] ;  /* 0x0000081202127981 */ /* 0x000ea8000c1e1900 */
[----:B------:R-:W5:Y:S04]  /*0730*/  LDG.E R20, desc[UR18][R2.64+0xc] ;  /* 0x00000c1202147981 */ /* 0x000f68000c1e1900 */
[----:B------:R-:W5:Y:S01]  /*0740*/  LDG.E R14, desc[UR18][R14.64] ;  /* 0x000000120e0e7981 */ /* 0x000f62000c1e1900 */
[----:B------:R-:W-:Y:S01]  /*0750*/  UIADD3 UR4, UPT, UPT, UR4, 0x4, URZ ;  /* 0x0000000404047890 */ /* 0x000fe2000fffe0ff */
[----:B----4-:R-:W-:-:S04]  /*0760*/  FFMA R5, R5, R6, R12 ;  /* 0x0000000605057223 */ /* 0x010fc8000000000c */
[----:B---3--:R-:W-:-:S04]  /*0770*/  FFMA R5, R16, R17, R5 ;  /* 0x0000001110057223 */ /* 0x008fc80000000005 */
[----:B--2---:R-:W-:-:S04]  /*0780*/  FFMA R5, R18, R19, R5 ;  /* 0x0000001312057223 */ /* 0x004fc80000000005 */
[----:B-----5:R-:W-:-:S07]  /*0790*/  FFMA R12, R20, R14, R5 ;  /* 0x0000000e140c7223 */ /* 0x020fce0000000005 */
.L_x_10:
[----:B------:R-:W-:Y:S05]  /*07a0*/  BRA.U !UP1, `(.L_x_9) ;  /* 0x0000000109a87547 */ /* 0x000fea000b800000 */
[----:B------:R-:W-:Y:S01]  /*07b0*/  UISETP.NE.AND UP0, UPT, UR5, 0x1, UPT ;  /* 0x000000010500788c */ /* 0x000fe2000bf05270 */
[----:B------:R-:W-:Y:S01]  /*07c0*/  MOV R7, UR4 ;  /* 0x0000000400077c02 */ /* 0x000fe20008000f00 */
[----:B------:R-:W-:Y:S02]  /*07d0*/  ULOP3.LUT UR5, UR20, 0x1, URZ, 0xc0, !UPT ;  /* 0x0000000114057892 */ /* 0x000fe4000f8ec0ff */
[----:B------:R-:W-:Y:S02]  /*07e0*/  MOV R15, UR20 ;  /* 0x00000014000f7c02 */ /* 0x000fe40008000f00 */
[----:B------:R-:W-:Y:S01]  /*07f0*/  UISETP.NE.U32.AND UP1, UPT, UR5, 0x1, UPT ;  /* 0x000000010500788c */ /* 0x000fe2000bf25070 */
[----:B------:R-:W-:-:S04]  /*0800*/  PLOP3.LUT P1, PT, PT, PT, UP0, 0x80, 0x8 ;  /* 0x000000000008781c */ /* 0x000fc80003f2f008 */
[----:B------:R-:W1:Y:S01]  /*0810*/  @UP0 LDCU.128 UR8, c[0x0][0x380] ;  /* 0x00007000ff0807ac */ /* 0x000e620008000c00 */
[----:B------:R-:W-:Y:S01]  /*0820*/  PLOP3.LUT P0, PT, PT, PT, UP1, 0x80, 0x8 ;  /* 0x000000000008781c */ /* 0x000fe20003f0f018 */
[----:B------:R-:W2:Y:S04]  /*0830*/  @UP0 LDCU.64 UR6, c[0x0][0x380] ;  /* 0x00007000ff0607ac */ /* 0x000ea80008000a00 */
[----:B------:R-:W3:Y:S03]  /*0840*/  @!UP1 LDCU.128 UR12, c[0x0][0x380] ;  /* 0x00007000ff0c97ac */ /* 0x000ee60008000c00 */
[C---:B------:R-:W-:Y:S02]  /*0850*/  @P1 IADD3 R3, PT, PT, R13.reuse, UR4, RZ ;  /* 0x000000040d031c10 */ /* 0x040fe4000fffe0ff */
[----:B------:R-:W-:Y:S01]  /*0860*/  @P1 IADD3 R6, P2, PT, R13, UR4, RZ ;  /* 0x000000040d061c10 */ /* 0x000fe2000ff5e0ff */
[----:B------:R-:W-:Y:S01]  /*0870*/  @UP0 UIADD3 UR4, UPT, UPT, UR4, 0x2, URZ ;  /* 0x0000000204040890 */ /* 0x000fe2000fffe0ff */
[----:B-1----:R-:W-:Y:S01]  /*0880*/  MOV R11, UR9 ;  /* 0x00000009000b7c02 */ /* 0x002fe20008000f00 */
[----:B------:R-:W-:Y:S01]  /*0890*/  IMAD.U32 R10, RZ, RZ, UR8 ;  /* 0x00000008ff0a7e24 */ /* 0x000fe2000f8e00ff */
[----:B------:R-:W-:-:S02]  /*08a0*/  MOV R4, UR10 ;  /* 0x0000000a00047c02 */ /* 0x000fc40008000f00 */
[----:B------:R-:W-:Y:S01]  /*08b0*/  MOV R5, UR11 ;  /* 0x0000000b00057c02 */ /* 0x000fe20008000f00 */
[----:B------:R-:W-:-:S04]  /*08c0*/  @P1 IMAD.WIDE.U32 R10, R3, 0x4, R10 ;  /* 0x00000004030a1825 */ /* 0x000fc800078e000a */
[----:B------:R-:W-:Y:S01]  /*08d0*/  @P1 IMAD R3, R7, UR20, R0 ;  /* 0x0000001407031c24 */ /* 0x000fe2000f8e0200 */
[----:B------:R-:W-:Y:S01]  /*08e0*/  @P1 IADD3.X R7, PT, PT, RZ, RZ, RZ, P2, !PT ;  /* 0x000000ffff071210 */ /* 0x000fe200017fe4ff */
[----:B------:R-:W-:Y:S01]  /*08f0*/  IMAD.U32 R19, RZ, RZ, UR4 ;  /* 0x00000004ff137e24 */ /* 0x000fe2000f8e00ff */
[C---:B--2---:R-:W-:Y:S01]  /*0900*/  @P1 LEA R2, P2, R6.reuse, UR6, 0x2 ;  /* 0x0000000606021c11 */ /* 0x044fe2000f8410ff */
[----:B------:R-:W-:Y:S01]  /*0910*/  @P1 IMAD.WIDE R4, R3, 0x4, R4 ;  /* 0x0000000403041825 */ /* 0x000fe200078e0204 */
[----:B------:R-:W-:Y:S01]  /*0920*/  @!P0 IADD3 R17, PT, PT, R13, UR4, RZ ;  /* 0x000000040d118c10 */ /* 0x000fe2000fffe0ff */
[----:B0-----:R-:W2:Y:S01]  /*0930*/  @P1 LDG.E R11, desc[UR18][R10.64] ;  /* 0x000000120a0b1981 */ /* 0x001ea2000c1e1900 */
[----:B------:R-:W-:Y:S01]  /*0940*/  @P1 LEA.HI.X R3, R6, UR7, R7, 0x2, P2 ;  /* 0x0000000706031c11 */ /* 0x000fe200090f1407 */
[----:B------:R-:W-:Y:S01]  /*0950*/  @!P0 IMAD R19, R19, UR20, R0 ;  /* 0x0000001413138c24 */ /* 0x000fe2000f8e0200 */
[----:B---3--:R-:W-:Y:S01]  /*0960*/  MOV R6, UR12 ;  /* 0x0000000c00067c02 */ /* 0x008fe20008000f00 */
[----:B------:R-:W-:Y:S01]  /*0970*/  @P1 IMAD.WIDE R14, R15, 0x4, R4 ;  /* 0x000000040f0e1825 */ /* 0x000fe200078e0204 */
[----:B------:R-:W-:Y:S01]  /*0980*/  MOV R7, UR13 ;  /* 0x0000000d00077c02 */ /* 0x000fe20008000f00 */
[----:B------:R-:W2:Y:S01]  /*0990*/  @P1 LDG.E R4, desc[UR18][R4.64] ;  /* 0x0000001204041981 */ /* 0x000ea2000c1e1900 */
[----:B------:R-:W-:-:S02]  /*09a0*/  MOV R8, UR14 ;  /* 0x0000000e00087c02 */ /* 0x000fc40008000f00 */
[----:B------:R-:W-:Y:S01]  /*09b0*/  MOV R9, UR15 ;  /* 0x0000000f00097c02 */ /* 0x000fe20008000f00 */
[----:B------:R-:W-:Y:S01]  /*09c0*/  @!P0 IMAD.WIDE.U32 R6, R17, 0x4, R6 ;  /* 0x0000000411068825 */ /* 0x000fe200078e0006 */
[----:B------:R-:W3:Y:S03]  /*09d0*/  @P1 LDG.E R14, desc[UR18][R14.64] ;  /* 0x000000120e0e1981 */ /* 0x000ee6000c1e1900 */
[----:B------:R-:W-:Y:S01]  /*09e0*/  @!P0 IMAD.WIDE R8, R19, 0x4, R8 ;  /* 0x0000000413088825 */ /* 0x000fe200078e0208 */
[----:B------:R-:W3:Y:S04]  /*09f0*/  @P1 LDG.E R2, desc[UR18][R2.64+0x4] ;  /* 0x0000041202021981 */ /* 0x000ee8000c1e1900 */
[----:B------:R-:W4:Y:S04]  /*0a00*/  @!P0 LDG.E R7, desc[UR18][R6.64] ;  /* 0x0000001206078981 */ /* 0x000f28000c1e1900 */
[----:B------:R-:W4:Y:S01]  /*0a10*/  @!P0 LDG.E R8, desc[UR18][R8.64] ;  /* 0x0000001208088981 */ /* 0x000f22000c1e1900 */
[----:B--2---:R-:W-:-:S04]  /*0a20*/  @P1 FFMA R11, R11, R4, R12 ;  /* 0x000000040b0b1223 */ /* 0x004fc8000000000c */
[----:B---3--:R-:W-:-:S04]  /*0a30*/  @P1 FFMA R12, R2, R14, R11 ;  /* 0x0000000e020c1223 */ /* 0x008fc8000000000b */
[----:B----4-:R-:W-:-:S07]  /*0a40*/  @!P0 FFMA R12, R7, R8, R12 ;  /* 0x00000008070c8223 */ /* 0x010fce000000000c */
.L_x_9:
[----:B------:R-:W1:Y:S01]  /*0a50*/  LDC.64 R2, c[0x0][0x390] ;  /* 0x0000e400ff027b82 */ /* 0x000e620000000a00 */
[----:B------:R-:W-:-:S05]  /*0a60*/  IADD3 R13, PT, PT, R0, R13, RZ ;  /* 0x0000000d000d7210 */ /* 0x000fca0007ffe0ff */
[----:B-1----:R-:W-:-:S05]  /*0a70*/  IMAD.WIDE R2, R13, 0x4, R2 ;  /* 0x000000040d027825 */ /* 0x002fca00078e0202 */
[----:B0-----:R-:W-:Y:S01]  /*0a80*/  STG.E desc[UR18][R2.64], R12 ;  /* 0x0000000c02007986 */ /* 0x001fe2000c101912 */
[----:B------:R-:W-:Y:S05]  /*0a90*/  EXIT ;  /* 0x000000000000794d */ /* 0x000fea0003800000 */
.L_x_11:
        /* <DEDUP_REMOVED lines=14> */
.L_x_13:


//--------------------- .nv.shared.reserved.0     --------------------------
	.section	.nv.shared.reserved.0,"aw",@nobits
	.weak		__nv_reservedSMEM_offset_0_alias
	.size		__nv_reservedSMEM_offset_0_alias, 0, 64
	.other		__nv_reservedSMEM_offset_0_alias,@"STO_CUDA_RESERVED_SHARED STV_DEFAULT"
__nv_reservedSMEM_offset_0_alias:
	.zero		0
	.zero		64


//--------------------- .nv.constant0._Z18convolution_customPfS_S_ii --------------------------
	.section	.nv.constant0._Z18convolution_customPfS_S_ii,"a",@progbits
	.sectionflags	@""
	.align	4
.nv.constant0._Z18convolution_customPfS_S_ii:
	.zero		928


//--------------------- .nv.constant0._Z22matrix_multiply_customPfS_S_i --------------------------
	.section	.nv.constant0._Z22matrix_multiply_customPfS_S_i,"a",@progbits
	.sectionflags	@""
	.align	4
.nv.constant0._Z22matrix_multiply_customPfS_S_i:
	.zero		924


//--------------------- SYMBOLS --------------------------

	.type		.nv.reservedSmem.offset0,@object
	.size		.nv.reservedSmem.offset0,0x4
